	.headerflags	@"EF_CUDA_TEXMODE_UNIFIED EF_CUDA_64BIT_ADDRESS EF_CUDA_ACCELERATORS EF_CUDA_SM90 EF_CUDA_VIRTUAL_SM(EF_CUDA_SM90)"
	.elftype	@"ET_EXEC"


//--------------------- .nv.info                  --------------------------
	.section	.nv.info,"",@"SHT_CUDA_INFO"
	.align	4


	//----- nvinfo : EIATTR_REGCOUNT
	.align		4
        /*0000*/ 	.byte	0x04, 0x2f
        /*0002*/ 	.short	(.L_3 - .L_2)
	.align		4
.L_2:
        /*0004*/ 	.word	index@(triton_poi_fused__native_batch_norm_legit_no_training_relu_27)
        /*0008*/ 	.word	0x00000028


	//----- nvinfo : EIATTR_MIN_STACK_SIZE
	.align		4
.L_3:
        /*000c*/ 	.byte	0x04, 0x12
        /*000e*/ 	.short	(.L_5 - .L_4)
	.align		4
.L_4:
        /*0010*/ 	.word	index@(triton_poi_fused__native_batch_norm_legit_no_training_relu_27)
        /*0014*/ 	.word	0x00000000


	//----- nvinfo : EIATTR_FRAME_SIZE
	.align		4
.L_5:
        /*0018*/ 	.byte	0x04, 0x11
        /*001a*/ 	.short	(.L_7 - .L_6)
	.align		4
.L_6:
        /*001c*/ 	.word	index@(triton_poi_fused__native_batch_norm_legit_no_training_relu_27)
        /*0020*/ 	.word	0x00000000


	//----- nvinfo : EIATTR_MIN_STACK_SIZE
	.align		4
.L_7:
        /*0024*/ 	.byte	0x04, 0x12
        /*0026*/ 	.short	(.L_9 - .L_8)
	.align		4
.L_8:
        /*0028*/ 	.word	index@(triton_poi_fused__native_batch_norm_legit_no_training_relu_27)
        /*002c*/ 	.word	0x00000000
.L_9:


//--------------------- .nv.info.triton_poi_fused__native_batch_norm_legit_no_training_relu_27 --------------------------
	.section	.nv.info.triton_poi_fused__native_batch_norm_legit_no_training_relu_27,"",@"SHT_CUDA_INFO"
	.sectionflags	@""
	.align	4


	//----- nvinfo : EIATTR_CUDA_API_VERSION
	.align		4
        /*0000*/ 	.byte	0x04, 0x37
        /*0002*/ 	.short	(.L_11 - .L_10)
.L_10:
        /*0004*/ 	.word	0x0000007c


	//----- nvinfo : EIATTR_KPARAM_INFO
	.align		4
.L_11:
        /*0008*/ 	.byte	0x04, 0x17
        /*000a*/ 	.short	(.L_13 - .L_12)
.L_12:
        /*000c*/ 	.word	0x00000000
        /*0010*/ 	.short	0x0007
        /*0012*/ 	.short	0x0034
        /*0014*/ 	.byte	0x00, 0xf0, 0x11, 0x00


	//----- nvinfo : EIATTR_KPARAM_INFO
	.align		4
.L_13:
        /*0018*/ 	.byte	0x04, 0x17
        /*001a*/ 	.short	(.L_15 - .L_14)
.L_14:
        /*001c*/ 	.word	0x00000000
        /*0020*/ 	.short	0x0006
        /*0022*/ 	.short	0x0030
        /*0024*/ 	.byte	0x00, 0xf0, 0x11, 0x00


	//----- nvinfo : EIATTR_KPARAM_INFO
	.align		4
.L_15:
        /*0028*/ 	.byte	0x04, 0x17
        /*002a*/ 	.short	(.L_17 - .L_16)
.L_16:
        /*002c*/ 	.word	0x00000000
        /*0030*/ 	.short	0x0005
        /*0032*/ 	.short	0x0028
        /*0034*/ 	.byte	0x00, 0xf4, 0x21, 0x00


	//----- nvinfo : EIATTR_KPARAM_INFO
	.align		4
.L_17:
        /*0038*/ 	.byte	0x04, 0x17
        /*003a*/ 	.short	(.L_19 - .L_18)
.L_18:
        /*003c*/ 	.word	0x00000000
        /*0040*/ 	.short	0x0004
        /*0042*/ 	.short	0x0020
        /*0044*/ 	.byte	0x00, 0xf4, 0x21, 0x00


	//----- nvinfo : EIATTR_KPARAM_INFO
	.align		4
.L_19:
        /*0048*/ 	.byte	0x04, 0x17
        /*004a*/ 	.short	(.L_21 - .L_20)
.L_20:
        /*004c*/ 	.word	0x00000000
        /*0050*/ 	.short	0x0003
        /*0052*/ 	.short	0x0018
        /*0054*/ 	.byte	0x00, 0xf4, 0x21, 0x00


	//----- nvinfo : EIATTR_KPARAM_INFO
	.align		4
.L_21:
        /*0058*/ 	.byte	0x04, 0x17
        /*005a*/ 	.short	(.L_23 - .L_22)
.L_22:
        /*005c*/ 	.word	0x00000000
        /*0060*/ 	.short	0x0002
        /*0062*/ 	.short	0x0010
        /*0064*/ 	.byte	0x00, 0xf4, 0x21, 0x00


	//----- nvinfo : EIATTR_KPARAM_INFO
	.align		4
.L_23:
        /*0068*/ 	.byte	0x04, 0x17
        /*006a*/ 	.short	(.L_25 - .L_24)
.L_24:
        /*006c*/ 	.word	0x00000000
        /*0070*/ 	.short	0x0001
        /*0072*/ 	.short	0x0008
        /*0074*/ 	.byte	0x00, 0xf4, 0x21, 0x00


	//----- nvinfo : EIATTR_KPARAM_INFO
	.align		4
.L_25:
        /*0078*/ 	.byte	0x04, 0x17
        /*007a*/ 	.short	(.L_27 - .L_26)
.L_26:
        /*007c*/ 	.word	0x00000000
        /*0080*/ 	.short	0x0000
        /*0082*/ 	.short	0x0000
        /*0084*/ 	.byte	0x00, 0xf4, 0x21, 0x00


	//----- nvinfo : EIATTR_SPARSE_MMA_MASK
	.align		4
.L_27:
        /*0088*/ 	.byte	0x03, 0x50
        /*008a*/ 	.short	0x0000


	//----- nvinfo : EIATTR_MAXREG_COUNT
	.align		4
        /*008c*/ 	.byte	0x03, 0x1b
        /*008e*/ 	.short	0x00ff


	//----- nvinfo : EIATTR_EXIT_INSTR_OFFSETS
	.align		4
        /*0090*/ 	.byte	0x04, 0x1c
        /*0092*/ 	.short	(.L_29 - .L_28)


	//   ....[0]....
.L_28:
        /*0094*/ 	.word	0x00001de0


	//   ....[1]....
        /*0098*/ 	.word	0x00001e80


	//----- nvinfo : EIATTR_REQNTID
	.align		4
.L_29:
        /*009c*/ 	.byte	0x04, 0x10
        /*009e*/ 	.short	(.L_31 - .L_30)
.L_30:
        /*00a0*/ 	.word	0x00000100
        /*00a4*/ 	.word	0x00000001
        /*00a8*/ 	.word	0x00000001


	//----- nvinfo : EIATTR_CBANK_PARAM_SIZE
	.align		4
.L_31:
        /*00ac*/ 	.byte	0x03, 0x19
        /*00ae*/ 	.short	0x0038


	//----- nvinfo : EIATTR_PARAM_CBANK
	.align		4
        /*00b0*/ 	.byte	0x04, 0x0a
        /*00b2*/ 	.short	(.L_33 - .L_32)
	.align		4
.L_32:
        /*00b4*/ 	.word	index@(.nv.constant0.triton_poi_fused__native_batch_norm_legit_no_training_relu_27)
        /*00b8*/ 	.short	0x0210
        /*00ba*/ 	.short	0x0038


	//----- nvinfo : EIATTR_SW_WAR
	.align		4
.L_33:
        /*00bc*/ 	.byte	0x04, 0x36
        /*00be*/ 	.short	(.L_35 - .L_34)
.L_34:
        /*00c0*/ 	.word	0x00000008
.L_35:


//--------------------- .nv.callgraph             --------------------------
	.section	.nv.callgraph,"",@"SHT_CUDA_CALLGRAPH"
	.align	4
	.sectionentsize	8
	.align		4
        /*0000*/ 	.word	0x00000000
	.align		4
        /*0004*/ 	.word	0xffffffff
	.align		4
        /*0008*/ 	.word	0x00000000
	.align		4
        /*000c*/ 	.word	0xfffffffe
	.align		4
        /*0010*/ 	.word	0x00000000
	.align		4
        /*0014*/ 	.word	0xfffffffd
	.align		4
        /*0018*/ 	.word	0x00000000
	.align		4
        /*001c*/ 	.word	0xfffffffc


//--------------------- .nv.constant4             --------------------------
	.section	.nv.constant4,"a",@progbits
	.align	8
	.align		8
.nv.constant4:
        /*0000*/ 	.dword	_$_str
	.align		8
        /*0008*/ 	.dword	_$_str_$_2


//--------------------- .text.triton_poi_fused__native_batch_norm_legit_no_training_relu_27 --------------------------
	.section	.text.triton_poi_fused__native_batch_norm_legit_no_training_relu_27,"ax",@progbits
	.sectionflags	@"SHF_BARRIERS=1"
	.align	128
        .global         triton_poi_fused__native_batch_norm_legit_no_training_relu_27
        .type           triton_poi_fused__native_batch_norm_legit_no_training_relu_27,@function
        .size           triton_poi_fused__native_batch_norm_legit_no_training_relu_27,(.L_x_1 - triton_poi_fused__native_batch_norm_legit_no_training_relu_27)
        .other          triton_poi_fused__native_batch_norm_legit_no_training_relu_27,@"STO_CUDA_ENTRY STV_DEFAULT"
triton_poi_fused__native_batch_norm_legit_no_training_relu_27:
.text.triton_poi_fused__native_batch_norm_legit_no_training_relu_27:
[----:B------:R-:W0:Y:S01]  /*0000*/  LDC R1, c[0x0][0x28] ;  /* 0x00000a00ff017b82 */ /* 0x000e220000000800 */
[----:B------:R-:W1:Y:S01]  /*0010*/  S2R R28, SR_CTAID.Y ;  /* 0x00000000001c7919 */ /* 0x000e620000002600 */
[----:B------:R-:W-:Y:S01]  /*0020*/  ULDC.64 UR6, c[0x0][0x208] ;  /* 0x0000820000067ab9 */ /* 0x000fe20000000a00 */
[----:B------:R-:W-:Y:S02]  /*0030*/  CS2R R8, SRZ ;  /* 0x0000000000087805 */ /* 0x000fe4000001ff00 */
[----:B------:R-:W-:Y:S01]  /*0040*/  CS2R R10, SRZ ;  /* 0x00000000000a7805 */ /* 0x000fe2000001ff00 */
[----:B------:R-:W2:Y:S01]  /*0050*/  S2R R24, SR_TID.X ;  /* 0x0000000000187919 */ /* 0x000ea20000002100 */
[----:B------:R-:W-:Y:S02]  /*0060*/  CS2R R20, SRZ ;  /* 0x0000000000147805 */ /* 0x000fe4000001ff00 */
[----:B------:R-:W-:Y:S01]  /*0070*/  CS2R R22, SRZ ;  /* 0x0000000000167805 */ /* 0x000fe2000001ff00 */
[----:B------:R-:W3:Y:S01]  /*0080*/  S2R R25, SR_CTAID.X ;  /* 0x0000000000197919 */ /* 0x000ee20000002500 */
[----:B-1----:R-:W-:-:S02]  /*0090*/  IMAD.SHL.U32 R28, R28, 0x40, RZ ;  /* 0x000000401c1c7824 */ /* 0x002fc400078e00ff */
[----:B--2---:R-:W-:Y:S01]  /*00a0*/  IMAD.SHL.U32 R3, R24, 0x4, RZ ;  /* 0x0000000418037824 */ /* 0x004fe200078e00ff */
[----:B------:R-:W-:Y:S01]  /*00b0*/  SHF.R.U32.HI R0, RZ, 0x4, R24 ;  /* 0x00000004ff007819 */ /* 0x000fe20000011618 */
[----:B---3--:R-:W-:-:S03]  /*00c0*/  IMAD.SHL.U32 R25, R25, 0x40, RZ ;  /* 0x0000004019197824 */ /* 0x008fc600078e00ff */
[----:B------:R-:W-:Y:S02]  /*00d0*/  LOP3.LUT R3, R28, 0x3c, R3, 0xf8, !PT ;  /* 0x0000003c1c037812 */ /* 0x000fe400078ef803 */
[----:B------:R-:W-:Y:S02]  /*00e0*/  SGXT.U32 R0, R0, 0x4 ;  /* 0x000000040000781a */ /* 0x000fe40000000000 */
[C---:B------:R-:W-:Y:S01]  /*00f0*/  ISETP.GE.AND P0, PT, R3.reuse, 0x180, PT ;  /* 0x000001800300780c */ /* 0x040fe20003f06270 */
[----:B------:R-:W-:Y:S01]  /*0100*/  IMAD.HI R2, R3, 0x2aaaaaab, RZ ;  /* 0x2aaaaaab03027827 */ /* 0x000fe200078e02ff */
[----:B------:R-:W-:Y:S02]  /*0110*/  LOP3.LUT R6, R25, 0x10, R0, 0xfe, !PT ;  /* 0x0000001019067812 */ /* 0x000fe400078efe00 */
[----:B------:R-:W-:Y:S02]  /*0120*/  LOP3.LUT R7, R25, 0x30, R0, 0xfe, !PT ;  /* 0x0000003019077812 */ /* 0x000fe400078efe00 */
[----:B------:R-:W-:-:S02]  /*0130*/  SHF.R.U32.HI R5, RZ, 0x1f, R2 ;  /* 0x0000001fff057819 */ /* 0x000fc40000011602 */
[----:B------:R-:W-:Y:S02]  /*0140*/  ISETP.LT.AND P2, PT, R6, 0x121, !P0 ;  /* 0x000001210600780c */ /* 0x000fe40004741270 */
[----:B------:R-:W-:Y:S02]  /*0150*/  LEA.HI.SX32 R2, R2, R5, 0x1c ;  /* 0x0000000502027211 */ /* 0x000fe400078fe2ff */
[----:B------:R-:W-:Y:S01]  /*0160*/  LOP3.LUT R6, R25, 0x20, R0, 0xfe, !PT ;  /* 0x0000002019067812 */ /* 0x000fe200078efe00 */
[----:B------:R-:W1:Y:S01]  /*0170*/  LDC.64 R4, c[0x0][0x210] ;  /* 0x00008400ff047b82 */ /* 0x000e620000000a00 */
[----:B------:R-:W-:Y:S01]  /*0180*/  LOP3.LUT R0, R25, R0, RZ, 0xfc, !PT ;  /* 0x0000000019007212 */ /* 0x000fe200078efcff */
[----:B------:R-:W-:Y:S01]  /*0190*/  IMAD R29, R2, -0x60, R3 ;  /* 0xffffffa0021d7824 */ /* 0x000fe200078e0203 */
[----:B------:R-:W-:Y:S02]  /*01a0*/  ISETP.LT.AND P3, PT, R6, 0x121, !P0 ;  /* 0x000001210600780c */ /* 0x000fe40004761270 */
[----:B------:R-:W-:Y:S01]  /*01b0*/  ISETP.LT.AND P1, PT, R0, 0x121, !P0 ;  /* 0x000001210000780c */ /* 0x000fe20004721270 */
[----:B------:R-:W-:Y:S01]  /*01c0*/  IMAD R3, R2, 0x6c60, R29 ;  /* 0x00006c6002037824 */ /* 0x000fe200078e021d */
[----:B------:R-:W-:-:S03]  /*01d0*/  ISETP.LT.AND P4, PT, R7, 0x121, !P0 ;  /* 0x000001210700780c */ /* 0x000fc60004781270 */
[----:B------:R-:W-:Y:S02]  /*01e0*/  IMAD R17, R0, 0x60, R3 ;  /* 0x0000006000117824 */ /* 0x000fe400078e0203 */
[----:B------:R-:W2:Y:S02]  /*01f0*/  LDC.64 R2, c[0x0][0x218] ;  /* 0x00008600ff027b82 */ /* 0x000ea40000000a00 */
[C---:B------:R-:W-:Y:S02]  /*0200*/  VIADD R19, R17.reuse, 0x600 ;  /* 0x0000060011137836 */ /* 0x040fe40000000000 */
[C---:B------:R-:W-:Y:S02]  /*0210*/  VIADD R27, R17.reuse, 0xc00 ;  /* 0x00000c00111b7836 */ /* 0x040fe40000000000 */
[----:B------:R-:W-:Y:S01]  /*0220*/  VIADD R31, R17, 0x1200 ;  /* 0x00001200111f7836 */ /* 0x000fe20000000000 */
[----:B------:R-:W-:Y:S02]  /*0230*/  LOP3.LUT R0, R25, 0x3f, R24, 0xf8, !PT ;  /* 0x0000003f19007812 */ /* 0x000fe400078ef818 */
[----:B------:R-:W-:-:S02]  /*0240*/  SHF.R.U32.HI R25, RZ, 0x6, R24 ;  /* 0x00000006ff197819 */ /* 0x000fc40000011618 */
[----:B------:R-:W-:Y:S01]  /*0250*/  CS2R R6, SRZ ;  /* 0x0000000000067805 */ /* 0x000fe2000001ff00 */
[----:B-1----:R-:W-:-:S04]  /*0260*/  IMAD.WIDE R16, R17, 0x4, R4 ;  /* 0x0000000411107825 */ /* 0x002fc800078e0204 */
[----:B--2---:R-:W-:Y:S01]  /*0270*/  IMAD.WIDE R32, R29, 0x4, R2 ;  /* 0x000000041d207825 */ /* 0x004fe200078e0202 */
[----:B------:R-:W-:Y:S01]  /*0280*/  SGXT.U32 R25, R25, 0x2 ;  /* 0x000000021919781a */ /* 0x000fe20000000000 */
[----:B------:R-:W1:Y:S01]  /*0290*/  LDC.64 R2, c[0x0][0x220] ;  /* 0x00008800ff027b82 */ /* 0x000e620000000a00 */
[----:B------:R-:W2:Y:S01]  /*02a0*/  @P1 LDG.E.EL.128 R8, desc[UR6][R16.64] ;  /* 0x0000000610081981 */ /* 0x000ea2000c2e1d00 */
[----:B------:R-:W-:-:S04]  /*02b0*/  IMAD.WIDE R18, R19, 0x4, R4 ;  /* 0x0000000413127825 */ /* 0x000fc800078e0204 */
[----:B------:R-:W-:-:S04]  /*02c0*/  IMAD.WIDE R26, R27, 0x4, R4 ;  /* 0x000000041b1a7825 */ /* 0x000fc800078e0204 */
[----:B------:R-:W-:Y:S01]  /*02d0*/  IMAD.WIDE R30, R31, 0x4, R4 ;  /* 0x000000041f1e7825 */ /* 0x000fe200078e0204 */
[----:B------:R-:W-:Y:S02]  /*02e0*/  CS2R R4, SRZ ;  /* 0x0000000000047805 */ /* 0x000fe4000001ff00 */
[----:B------:R-:W-:Y:S02]  /*02f0*/  LOP3.LUT R28, R25, R28, RZ, 0xfc, !PT ;  /* 0x0000001c191c7212 */ /* 0x000fe400078efcff */
[----:B------:R-:W-:Y:S01]  /*0300*/  CS2R R24, SRZ ;  /* 0x0000000000187805 */ /* 0x000fe2000001ff00 */
[----:B------:R-:W3:Y:S04]  /*0310*/  @P2 LDG.E.EL.128 R20, desc[UR6][R18.64] ;  /* 0x0000000612142981 */ /* 0x000ee8000c2e1d00 */
[----:B------:R4:W5:Y:S01]  /*0320*/  @P3 LDG.E.EL.128 R4, desc[UR6][R26.64] ;  /* 0x000000061a043981 */ /* 0x000962000c2e1d00 */
[----:B-1----:R-:W-:Y:S01]  /*0330*/  IMAD.WIDE R2, R29, 0x4, R2 ;  /* 0x000000041d027825 */ /* 0x002fe200078e0202 */
[----:B0---4-:R-:W-:-:S02]  /*0340*/  CS2R R26, SRZ ;  /* 0x00000000001a7805 */ /* 0x011fc4000001ff00 */
[----:B------:R-:W-:Y:S02]  /*0350*/  CS2R R12, SRZ ;  /* 0x00000000000c7805 */ /* 0x000fe4000001ff00 */
[----:B------:R-:W-:Y:S02]  /*0360*/  CS2R R14, SRZ ;  /* 0x00000000000e7805 */ /* 0x000fe4000001ff00 */
[----:B------:R-:W-:Y:S02]  /*0370*/  CS2R R16, SRZ ;  /* 0x0000000000107805 */ /* 0x000fe4000001ff00 */
[----:B------:R-:W-:Y:S01]  /*0380*/  CS2R R18, SRZ ;  /* 0x0000000000127805 */ /* 0x000fe2000001ff00 */
[----:B------:R0:W4:Y:S04]  /*0390*/  @!P0 LDG.E.EL.128 R24, desc[UR6][R2.64] ;  /* 0x0000000602188981 */ /* 0x000128000c2e1d00 */
[----:B------:R-:W2:Y:S04]  /*03a0*/  @P4 LDG.E.EL.128 R12, desc[UR6][R30.64] ;  /* 0x000000061e0c4981 */ /* 0x000ea8000c2e1d00 */
[----:B------:R-:W2:Y:S01]  /*03b0*/  @!P0 LDG.E.EL.128 R16, desc[UR6][R32.64] ;  /* 0x0000000620108981 */ /* 0x000ea2000c2e1d00 */
[----:B0-----:R-:W-:-:S02]  /*03c0*/  IMAD.MOV.U32 R2, RZ, RZ, 0x3e800000 ;  /* 0x3e800000ff027424 */ /* 0x001fc400078e00ff */
[----:B----4-:R-:W-:Y:S01]  /*03d0*/  FADD R24, R24, 0.0010000000474974513054 ;  /* 0x3a83126f18187421 */ /* 0x010fe20000000000 */
[----:B------:R-:W-:-:S05]  /*03e0*/  FADD R27, R27, 0.0010000000474974513054 ;  /* 0x3a83126f1b1b7421 */ /* 0x000fca0000000000 */
[----:B------:R-:W0:Y:S01]  /*03f0*/  MUFU.SQRT R24, R24 ;  /* 0x0000001800187308 */ /* 0x000e220000002000 */
[C---:B--2---:R-:W-:Y:S01]  /*0400*/  FADD R8, -R16.reuse, R8 ;  /* 0x0000000810087221 */ /* 0x044fe20000000100 */
[C---:B---3--:R-:W-:Y:S01]  /*0410*/  FADD R20, -R16.reuse, R20 ;  /* 0x0000001410147221 */ /* 0x048fe20000000100 */
[C---:B-----5:R-:W-:Y:S01]  /*0420*/  FADD R4, -R16.reuse, R4 ;  /* 0x0000000410047221 */ /* 0x060fe20000000100 */
[----:B------:R-:W-:Y:S01]  /*0430*/  FADD R12, -R16, R12 ;  /* 0x0000000c100c7221 */ /* 0x000fe20000000100 */
[C---:B------:R-:W-:Y:S01]  /*0440*/  FADD R10, -R18.reuse, R10 ;  /* 0x0000000a120a7221 */ /* 0x040fe20000000100 */
[C---:B------:R-:W-:Y:S01]  /*0450*/  FADD R16, -R18.reuse, R22 ;  /* 0x0000001612107221 */ /* 0x040fe20000000100 */
[C---:B------:R-:W-:Y:S01]  /*0460*/  FADD R6, -R18.reuse, R6 ;  /* 0x0000000612067221 */ /* 0x040fe20000000100 */
[----:B------:R-:W-:Y:S02]  /*0470*/  FADD R18, -R18, R14 ;  /* 0x0000000e12127221 */ /* 0x000fe40000000100 */
[----:B------:R-:W1:Y:S01]  /*0480*/  MUFU.SQRT R14, R27 ;  /* 0x0000001b000e7308 */ /* 0x000e620000002000 */
[----:B------:R-:W-:Y:S01]  /*0490*/  FADD R26, R26, 0.0010000000474974513054 ;  /* 0x3a83126f1a1a7421 */ /* 0x000fe20000000000 */
[C---:B------:R-:W-:Y:S01]  /*04a0*/  FADD R9, -R17.reuse, R9 ;  /* 0x0000000911097221 */ /* 0x040fe20000000100 */
[C---:B------:R-:W-:Y:S01]  /*04b0*/  FADD R21, -R17.reuse, R21 ;  /* 0x0000001511157221 */ /* 0x040fe20000000100 */
[C---:B------:R-:W-:Y:S01]  /*04c0*/  FADD R5, -R17.reuse, R5 ;  /* 0x0000000511057221 */ /* 0x040fe20000000100 */
[----:B------:R-:W-:Y:S01]  /*04d0*/  FADD R13, -R17, R13 ;  /* 0x0000000d110d7221 */ /* 0x000fe20000000100 */
[----:B0-----:R-:W-:-:S02]  /*04e0*/  FSETP.GT.AND P6, PT, R24, 8.50705917302346158658e+37, PT ;  /* 0x7e8000001800780b */ /* 0x001fc40003fc4000 */
[----:B------:R-:W0:Y:S01]  /*04f0*/  MUFU.SQRT R17, R26 ;  /* 0x0000001a00117308 */ /* 0x000e220000002000 */
[----:B------:R-:W-:Y:S01]  /*0500*/  FADD R25, R25, 0.0010000000474974513054 ;  /* 0x3a83126f19197421 */ /* 0x000fe20000000000 */
[----:B------:R-:W-:Y:S02]  /*0510*/  FSETP.GEU.AND P1, PT, R24, 1.175494350822287508e-38, PT ;  /* 0x008000001800780b */ /* 0x000fe40003f2e000 */
[----:B-1----:R-:W-:-:S04]  /*0520*/  FSETP.GT.AND P4, PT, R14, 8.50705917302346158658e+37, PT ;  /* 0x7e8000000e00780b */ /* 0x002fc80003f84000 */
[----:B------:R-:W1:Y:S01]  /*0530*/  MUFU.SQRT R25, R25 ;  /* 0x0000001900197308 */ /* 0x000e620000002000 */
[----:B------:R-:W-:Y:S02]  /*0540*/  FSETP.GEU.AND P5, PT, R14, 1.175494350822287508e-38, PT ;  /* 0x008000000e00780b */ /* 0x000fe40003fae000 */
[----:B------:R-:W-:Y:S01]  /*0550*/  FSEL R30, R2, 1, P6 ;  /* 0x3f800000021e7808 */ /* 0x000fe20003000000 */
[----:B------:R-:W-:Y:S01]  /*0560*/  @P6 FMUL R24, R24, 0.25 ;  /* 0x3e80000018186820 */ /* 0x000fe20000400000 */
[----:B0-----:R-:W-:-:S03]  /*0570*/  FSETP.GT.AND P6, PT, R17, 8.50705917302346158658e+37, PT ;  /* 0x7e8000001100780b */ /* 0x001fc60003fc4000 */
[----:B------:R-:W-:Y:S01]  /*0580*/  @!P1 FMUL R24, R24, 16777216 ;  /* 0x4b80000018189820 */ /* 0x000fe20000400000 */
[----:B------:R-:W-:Y:S01]  /*0590*/  @!P1 FMUL R30, R30, 16777216 ;  /* 0x4b8000001e1e9820 */ /* 0x000fe20000400000 */
[----:B------:R-:W-:Y:S01]  /*05a0*/  FSETP.GEU.AND P1, PT, R17, 1.175494350822287508e-38, PT ;  /* 0x008000001100780b */ /* 0x000fe20003f2e000 */
[----:B------:R-:W-:Y:S01]  /*05b0*/  @P4 FMUL R14, R14, 0.25 ;  /* 0x3e8000000e0e4820 */ /* 0x000fe20000400000 */
[----:B-1----:R-:W-:-:S03]  /*05c0*/  FSETP.GT.AND P2, PT, R25, 8.50705917302346158658e+37, PT ;  /* 0x7e8000001900780b */ /* 0x002fc60003f44000 */
[----:B------:R-:W-:Y:S01]  /*05d0*/  @!P5 FMUL R14, R14, 16777216 ;  /* 0x4b8000000e0ed820 */ /* 0x000fe20000400000 */
[----:B------:R-:W-:Y:S02]  /*05e0*/  FSETP.GEU.AND P3, PT, R25, 1.175494350822287508e-38, PT ;  /* 0x008000001900780b */ /* 0x000fe40003f6e000 */
[----:B------:R-:W-:-:S03]  /*05f0*/  @P6 FMUL R17, R17, 0.25 ;  /* 0x3e80000011116820 */ /* 0x000fc60000400000 */
[----:B------:R-:W0:Y:S01]  /*0600*/  MUFU.RCP R14, R14 ;  /* 0x0000000e000e7308 */ /* 0x000e220000001000 */
[C---:B------:R-:W-:Y:S01]  /*0610*/  FADD R11, -R19.reuse, R11 ;  /* 0x0000000b130b7221 */ /* 0x040fe20000000100 */
[C---:B------:R-:W-:Y:S01]  /*0620*/  FADD R22, -R19.reuse, R23 ;  /* 0x0000001713167221 */ /* 0x040fe20000000100 */
[----:B------:R-:W-:Y:S01]  /*0630*/  FADD R7, -R19, R7 ;  /* 0x0000000713077221 */ /* 0x000fe20000000100 */
[----:B------:R-:W-:Y:S01]  /*0640*/  @!P1 FMUL R17, R17, 16777216 ;  /* 0x4b80000011119820 */ /* 0x000fe20000400000 */
[----:B------:R-:W-:Y:S01]  /*0650*/  FADD R19, -R19, R15 ;  /* 0x0000000f13137221 */ /* 0x000fe20000000100 */
[----:B------:R-:W-:Y:S01]  /*0660*/  FSEL R15, R2, 1, P4 ;  /* 0x3f800000020f7808 */ /* 0x000fe20002000000 */
[----:B------:R-:W-:-:S03]  /*0670*/  @P2 FMUL R25, R25, 0.25 ;  /* 0x3e80000019192820 */ /* 0x000fc60000400000 */
[----:B------:R-:W1:Y:S01]  /*0680*/  MUFU.RCP R17, R17 ;  /* 0x0000001100117308 */ /* 0x000e620000001000 */
[----:B------:R-:W-:Y:S01]  /*0690*/  @!P5 FMUL R15, R15, 16777216 ;  /* 0x4b8000000f0fd820 */ /* 0x000fe20000400000 */
[----:B------:R-:W-:-:S03]  /*06a0*/  @!P3 FMUL R25, R25, 16777216 ;  /* 0x4b8000001919b820 */ /* 0x000fc60000400000 */
[----:B0-----:R-:W-:Y:S01]  /*06b0*/  FMUL R26, R14, R15 ;  /* 0x0000000f0e1a7220 */ /* 0x001fe20000400000 */
[C---:B------:R-:W-:Y:S02]  /*06c0*/  FSEL R14, R2.reuse, 1, P6 ;  /* 0x3f800000020e7808 */ /* 0x040fe40003000000 */
[----:B------:R1:W0:Y:S01]  /*06d0*/  MUFU.RCP R34, R25 ;  /* 0x0000001900227308 */ /* 0x0002220000001000 */
[----:B------:R-:W-:Y:S02]  /*06e0*/  FSEL R3, R2, 1, P2 ;  /* 0x3f80000002037808 */ /* 0x000fe40001000000 */
[----:B------:R-:W-:-:S03]  /*06f0*/  @!P1 FMUL R14, R14, 16777216 ;  /* 0x4b8000000e0e9820 */ /* 0x000fc60000400000 */
[----:B------:R-:W-:Y:S01]  /*0700*/  @!P3 FMUL R3, R3, 16777216 ;  /* 0x4b8000000303b820 */ /* 0x000fe20000400000 */
[----:B-1----:R-:W-:Y:S01]  /*0710*/  FMUL R25, R17, R14 ;  /* 0x0000000e11197220 */ /* 0x002fe20000400000 */
[----:B------:R1:W2:Y:S03]  /*0720*/  MUFU.RCP R27, R24 ;  /* 0x00000018001b7308 */ /* 0x0002a60000001000 */
[----:B------:R-:W-:Y:S01]  /*0730*/  FMUL R15, R25, R6 ;  /* 0x00000006190f7220 */ /* 0x000fe20000400000 */
[----:B0-----:R-:W-:Y:S02]  /*0740*/  FMUL R34, R34, R3 ;  /* 0x0000000322227220 */ /* 0x001fe40000400000 */
[----:B------:R-:W0:Y:S01]  /*0750*/  LDC.64 R2, c[0x0][0x228] ;  /* 0x00008a00ff027b82 */ /* 0x000e220000000a00 */
[----:B-1----:R-:W-:-:S07]  /*0760*/  FMUL R24, R26, R7 ;  /* 0x000000071a187220 */ /* 0x002fce0000400000 */
[----:B------:R-:W1:Y:S01]  /*0770*/  LDC.64 R6, c[0x0][0x230] ;  /* 0x00008c00ff067b82 */ /* 0x000e620000000a00 */
[C---:B------:R-:W-:Y:S01]  /*0780*/  FMUL R14, R26.reuse, R19 ;  /* 0x000000131a0e7220 */ /* 0x040fe20000400000 */
[C---:B------:R-:W-:Y:S01]  /*0790*/  FMUL R22, R26.reuse, R22 ;  /* 0x000000161a167220 */ /* 0x040fe20000400000 */
[----:B--2---:R-:W-:Y:S01]  /*07a0*/  FMUL R27, R27, R30 ;  /* 0x0000001e1b1b7220 */ /* 0x004fe20000400000 */
[----:B------:R-:W-:Y:S01]  /*07b0*/  FMUL R26, R26, R11 ;  /* 0x0000000b1a1a7220 */ /* 0x000fe20000400000 */
[C---:B------:R-:W-:Y:S01]  /*07c0*/  FMUL R23, R25.reuse, R18 ;  /* 0x0000001219177220 */ /* 0x040fe20000400000 */
[C---:B------:R-:W-:Y:S01]  /*07d0*/  FMUL R11, R25.reuse, R16 ;  /* 0x00000010190b7220 */ /* 0x040fe20000400000 */
[----:B------:R-:W-:Y:S01]  /*07e0*/  FMUL R25, R25, R10 ;  /* 0x0000000a19197220 */ /* 0x000fe20000400000 */
[C---:B------:R-:W-:Y:S01]  /*07f0*/  FMUL R10, R34.reuse, R13 ;  /* 0x0000000d220a7220 */ /* 0x040fe20000400000 */
[C---:B------:R-:W-:Y:S01]  /*0800*/  FMUL R30, R34.reuse, R5 ;  /* 0x00000005221e7220 */ /* 0x040fe20000400000 */
[C---:B------:R-:W-:Y:S01]  /*0810*/  FMUL R32, R34.reuse, R21 ;  /* 0x0000001522207220 */ /* 0x040fe20000400000 */
[----:B------:R-:W-:Y:S01]  /*0820*/  FMUL R34, R34, R9 ;  /* 0x0000000922227220 */ /* 0x000fe20000400000 */
[C---:B------:R-:W-:Y:S01]  /*0830*/  FMUL R13, R27.reuse, R8 ;  /* 0x000000081b0d7220 */ /* 0x040fe20000400000 */
[----:B------:R-:W-:Y:S01]  /*0840*/  FMUL R31, R27, R4 ;  /* 0x000000041b1f7220 */ /* 0x000fe20000400000 */
[----:B------:R-:W-:-:S02]  /*0850*/  CS2R R16, SRZ ;  /* 0x0000000000107805 */ /* 0x000fc4000001ff00 */
[----:B------:R-:W-:Y:S02]  /*0860*/  CS2R R18, SRZ ;  /* 0x0000000000127805 */ /* 0x000fe4000001ff00 */
[----:B------:R-:W-:Y:S01]  /*0870*/  CS2R R4, SRZ ;  /* 0x0000000000047805 */ /* 0x000fe2000001ff00 */
[----:B0-----:R-:W-:-:S05]  /*0880*/  IMAD.WIDE R2, R29, 0x4, R2 ;  /* 0x000000041d027825 */ /* 0x001fca00078e0202 */
[----:B------:R0:W2:Y:S01]  /*0890*/  @!P0 LDG.E.EL.128 R16, desc[UR6][R2.64] ;  /* 0x0000000602108981 */ /* 0x0000a2000c2e1d00 */
[----:B-1----:R-:W-:Y:S01]  /*08a0*/  IMAD.WIDE R8, R29, 0x4, R6 ;  /* 0x000000041d087825 */ /* 0x002fe200078e0206 */
[----:B------:R-:W-:-:S06]  /*08b0*/  CS2R R6, SRZ ;  /* 0x0000000000067805 */ /* 0x000fcc000001ff00 */
[----:B------:R-:W2:Y:S01]  /*08c0*/  @!P0 LDG.E.EL.128 R4, desc[UR6][R8.64] ;  /* 0x0000000608048981 */ /* 0x000ea2000c2e1d00 */
[----:B0-----:R-:W0:Y:S01]  /*08d0*/  S2R R3, SR_TID.X ;  /* 0x0000000000037919 */ /* 0x001e220000002100 */
[----:B------:R-:W1:Y:S01]  /*08e0*/  S2UR UR5, SR_CgaCtaId ;  /* 0x00000000000579c3 */ /* 0x000e620000008800 */
[C---:B------:R-:W-:Y:S01]  /*08f0*/  FMUL R33, R27.reuse, R20 ;  /* 0x000000141b217220 */ /* 0x040fe20000400000 */
[----:B------:R-:W-:Y:S01]  /*0900*/  FMUL R21, R27, R12 ;  /* 0x0000000c1b157220 */ /* 0x000fe20000400000 */
[----:B------:R-:W-:Y:S02]  /*0910*/  UMOV UR4, 0x400 ;  /* 0x0000040000047882 */ /* 0x000fe40000000000 */
[----:B-1----:R-:W-:Y:S01]  /*0920*/  UPRMT UR4, UR5, 0x654, UR4 ;  /* 0x0000065405047896 */ /* 0x002fe20008000004 */
[----:B------:R-:W-:-:S04]  /*0930*/  ISETP.GE.AND P0, PT, R0, 0x121, PT ;  /* 0x000001210000780c */ /* 0x000fc80003f06270 */
[----:B------:R-:W-:Y:S01]  /*0940*/  ISETP.LT.AND P6, PT, R28, 0x180, !P0 ;  /* 0x000001801c00780c */ /* 0x000fe200047c1270 */
[-CC-:B--2---:R-:W-:Y:S01]  /*0950*/  FFMA R13, R13, R16.reuse, R4.reuse ;  /* 0x000000100d0d7223 */ /* 0x184fe20000000004 */
[-CC-:B------:R-:W-:Y:S01]  /*0960*/  FFMA R12, R33, R16.reuse, R4.reuse ;  /* 0x00000010210c7223 */ /* 0x180fe20000000004 */
[-CC-:B------:R-:W-:Y:S01]  /*0970*/  FFMA R2, R31, R16.reuse, R4.reuse ;  /* 0x000000101f027223 */ /* 0x180fe20000000004 */
[----:B------:R-:W-:Y:S01]  /*0980*/  FFMA R4, R21, R16, R4 ;  /* 0x0000001015047223 */ /* 0x000fe20000000004 */
[-CC-:B------:R-:W-:Y:S01]  /*0990*/  FFMA R34, R34, R17.reuse, R5.reuse ;  /* 0x0000001122227223 */ /* 0x180fe20000000005 */
[-CC-:B------:R-:W-:Y:S01]  /*09a0*/  FFMA R32, R32, R17.reuse, R5.reuse ;  /* 0x0000001120207223 */ /* 0x180fe20000000005 */
[-CC-:B------:R-:W-:Y:S01]  /*09b0*/  FFMA R30, R30, R17.reuse, R5.reuse ;  /* 0x000000111e1e7223 */ /* 0x180fe20000000005 */
[----:B------:R-:W-:Y:S01]  /*09c0*/  FFMA R10, R10, R17, R5 ;  /* 0x000000110a0a7223 */ /* 0x000fe20000000005 */
[-CC-:B------:R-:W-:Y:S01]  /*09d0*/  FFMA R25, R25, R18.reuse, R6.reuse ;  /* 0x0000001219197223 */ /* 0x180fe20000000006 */
[-CC-:B------:R-:W-:Y:S01]  /*09e0*/  FFMA R11, R11, R18.reuse, R6.reuse ;  /* 0x000000120b0b7223 */ /* 0x180fe20000000006 */
[-CC-:B------:R-:W-:Y:S01]  /*09f0*/  FFMA R16, R15, R18.reuse, R6.reuse ;  /* 0x000000120f107223 */ /* 0x180fe20000000006 */
[----:B------:R-:W-:Y:S01]  /*0a00*/  FFMA R23, R23, R18, R6 ;  /* 0x0000001217177223 */ /* 0x000fe20000000006 */
[----:B0-----:R-:W-:Y:S01]  /*0a10*/  IMAD.SHL.U32 R5, R3, 0x100, RZ ;  /* 0x0000010003057824 */ /* 0x001fe200078e00ff */
[----:B------:R-:W-:-:S04]  /*0a20*/  SHF.R.U32.HI R18, RZ, 0x4, R3 ;  /* 0x00000004ff127819 */ /* 0x000fc80000011603 */
[----:B------:R-:W-:Y:S02]  /*0a30*/  SGXT.U32 R18, R18, 0x4 ;  /* 0x000000041212781a */ /* 0x000fe40000000000 */
[----:B------:R-:W-:-:S04]  /*0a40*/  LOP3.LUT R5, R5, 0xf00, RZ, 0xc0, !PT ;  /* 0x00000f0005057812 */ /* 0x000fc800078ec0ff */
[C---:B------:R-:W-:Y:S02]  /*0a50*/  LOP3.LUT R18, R5.reuse, R18, RZ, 0xfc, !PT ;  /* 0x0000001205127212 */ /* 0x040fe400078efcff */
[C---:B------:R-:W-:Y:S02]  /*0a60*/  LEA.HI R21, R5.reuse, UR4, RZ, 0x1c ;  /* 0x0000000405157c11 */ /* 0x040fe4000f8fe0ff */
[C---:B------:R-:W-:Y:S02]  /*0a70*/  LOP3.LUT R6, R5.reuse, 0x40, RZ, 0xfc, !PT ;  /* 0x0000004005067812 */ /* 0x040fe400078efcff */
[C---:B------:R-:W-:Y:S02]  /*0a80*/  LOP3.LUT R8, R5.reuse, 0x80, RZ, 0xfc, !PT ;  /* 0x0000008005087812 */ /* 0x040fe400078efcff */
[----:B------:R-:W-:Y:S02]  /*0a90*/  LOP3.LUT R9, R5, 0xc0, RZ, 0xfc, !PT ;  /* 0x000000c005097812 */ /* 0x000fe400078efcff */
[----:B------:R-:W-:Y:S01]  /*0aa0*/  LOP3.LUT R5, R28, 0x38, RZ, 0xfc, !PT ;  /* 0x000000381c057812 */ /* 0x000fe200078efcff */
[-CC-:B------:R-:W-:Y:S01]  /*0ab0*/  FFMA R26, R26, R19.reuse, R7.reuse ;  /* 0x000000131a1a7223 */ /* 0x180fe20000000007 */
[-CC-:B------:R-:W-:Y:S01]  /*0ac0*/  FFMA R22, R22, R19.reuse, R7.reuse ;  /* 0x0000001316167223 */ /* 0x180fe20000000007 */
[-CC-:B------:R-:W-:Y:S01]  /*0ad0*/  FFMA R20, R24, R19.reuse, R7.reuse ;  /* 0x0000001318147223 */ /* 0x180fe20000000007 */
[----:B------:R-:W-:Y:S01]  /*0ae0*/  FFMA R14, R14, R19, R7 ;  /* 0x000000130e0e7223 */ /* 0x000fe20000000007 */
[----:B------:R-:W-:Y:S01]  /*0af0*/  LEA.HI R7, R6, UR4, RZ, 0x1c ;  /* 0x0000000406077c11 */ /* 0x000fe2000f8fe0ff */
[----:B------:R-:W-:-:S04]  /*0b00*/  IMAD.HI R6, R5, 0x2aaaaaab, RZ ;  /* 0x2aaaaaab05067827 */ /* 0x000fc800078e02ff */
[----:B------:R-:W-:Y:S01]  /*0b10*/  IMAD R24, R18, 0x4, R7 ;  /* 0x0000000412187824 */ /* 0x000fe200078e0207 */
[----:B------:R-:W-:-:S04]  /*0b20*/  SHF.R.U32.HI R7, RZ, 0x1f, R6 ;  /* 0x0000001fff077819 */ /* 0x000fc80000011606 */
[----:B------:R-:W-:-:S05]  /*0b30*/  LEA.HI.SX32 R6, R6, R7, 0x1c ;  /* 0x0000000706067211 */ /* 0x000fca00078fe2ff */
[----:B------:R-:W-:Y:S01]  /*0b40*/  IMAD R7, R6, -0x60, R5 ;  /* 0xffffffa006077824 */ /* 0x000fe200078e0205 */
[----:B------:R-:W-:-:S03]  /*0b50*/  ISETP.LT.AND P2, PT, R5, 0x180, !P0 ;  /* 0x000001800500780c */ /* 0x000fc60004741270 */
[----:B------:R-:W-:-:S04]  /*0b60*/  IMAD R7, R7, 0x121, R0 ;  /* 0x0000012107077824 */ /* 0x000fc800078e0200 */
[----:B------:R-:W-:Y:S01]  /*0b70*/  IMAD R5, R6, 0x36300, R7 ;  /* 0x0003630006057824 */ /* 0x000fe200078e0207 */
[----:B------:R-:W-:-:S05]  /*0b80*/  LOP3.LUT R6, R28, 0x34, RZ, 0xfc, !PT ;  /* 0x000000341c067812 */ /* 0x000fca00078efcff */
[----:B------:R-:W-:Y:S01]  /*0b90*/  IMAD.HI R7, R6, 0x2aaaaaab, RZ ;  /* 0x2aaaaaab06077827 */ /* 0x000fe200078e02ff */
[----:B------:R-:W-:-:S04]  /*0ba0*/  LEA.HI R17, R8, UR4, RZ, 0x1c ;  /* 0x0000000408117c11 */ /* 0x000fc8000f8fe0ff */
[----:B------:R-:W-:Y:S02]  /*0bb0*/  SHF.R.U32.HI R8, RZ, 0x1f, R7 ;  /* 0x0000001fff087819 */ /* 0x000fe40000011607 */
[----:B------:R-:W-:Y:S02]  /*0bc0*/  LEA.HI R9, R9, UR4, RZ, 0x1c ;  /* 0x0000000409097c11 */ /* 0x000fe4000f8fe0ff */
[----:B------:R-:W-:Y:S01]  /*0bd0*/  LEA.HI.SX32 R7, R7, R8, 0x1c ;  /* 0x0000000807077211 */ /* 0x000fe200078fe2ff */
[C---:B------:R-:W-:Y:S01]  /*0be0*/  IMAD R21, R18.reuse, 0x4, R21 ;  /* 0x0000000412157824 */ /* 0x040fe200078e0215 */
[----:B------:R-:W-:Y:S01]  /*0bf0*/  FSETP.GEU.AND P1, PT, R13, RZ, PT ;  /* 0x000000ff0d00720b */ /* 0x000fe20003f2e000 */
[C---:B------:R-:W-:Y:S02]  /*0c00*/  IMAD R17, R18.reuse, 0x4, R17 ;  /* 0x0000000412117824 */ /* 0x040fe400078e0211 */
[----:B------:R-:W-:Y:S02]  /*0c10*/  IMAD R18, R18, 0x4, R9 ;  /* 0x0000000412127824 */ /* 0x000fe400078e0209 */
[----:B------:R-:W-:Y:S01]  /*0c20*/  IMAD R9, R7, -0x60, R6 ;  /* 0xffffffa007097824 */ /* 0x000fe200078e0206 */
[----:B------:R-:W-:-:S02]  /*0c30*/  FSEL R36, R13, RZ, P1 ;  /* 0x000000ff0d247208 */ /* 0x000fc40000800000 */
[----:B------:R-:W-:Y:S01]  /*0c40*/  ISETP.LT.AND P1, PT, R6, 0x180, !P0 ;  /* 0x000001800600780c */ /* 0x000fe20004721270 */
[----:B------:R-:W-:Y:S01]  /*0c50*/  IMAD R8, R9, 0x121, R0 ;  /* 0x0000012109087824 */ /* 0x000fe200078e0200 */
[----:B------:R-:W-:-:S03]  /*0c60*/  LOP3.LUT R6, R28, 0x20, RZ, 0xfc, !PT ;  /* 0x000000201c067812 */ /* 0x000fc600078efcff */
[----:B------:R-:W-:Y:S02]  /*0c70*/  IMAD R7, R7, 0x36300, R8 ;  /* 0x0003630007077824 */ /* 0x000fe400078e0208 */
[----:B------:R-:W-:-:S05]  /*0c80*/  IMAD.HI R8, R6, 0x2aaaaaab, RZ ;  /* 0x2aaaaaab06087827 */ /* 0x000fca00078e02ff */
[----:B------:R-:W-:Y:S02]  /*0c90*/  SHF.R.U32.HI R9, RZ, 0x1f, R8 ;  /* 0x0000001fff097819 */ /* 0x000fe40000011608 */
[----:B------:R-:W-:Y:S02]  /*0ca0*/  P2R R19, PR, RZ, 0x4 ;  /* 0x00000004ff137803 */ /* 0x000fe40000000000 */
[----:B------:R-:W-:Y:S02]  /*0cb0*/  LEA.HI.SX32 R9, R8, R9, 0x1c ;  /* 0x0000000908097211 */ /* 0x000fe400078fe2ff */
[C---:B------:R-:W-:Y:S02]  /*0cc0*/  FSETP.GEU.AND P2, PT, R34.reuse, RZ, PT ;  /* 0x000000ff2200720b */ /* 0x040fe40003f4e000 */
[----:B------:R-:W-:Y:S01]  /*0cd0*/  FSETP.GEU.AND P3, PT, R25, RZ, PT ;  /* 0x000000ff1900720b */ /* 0x000fe20003f6e000 */
[----:B------:R-:W-:Y:S01]  /*0ce0*/  IMAD R13, R9, -0x60, R6 ;  /* 0xffffffa0090d7824 */ /* 0x000fe200078e0206 */
[----:B------:R-:W-:-:S02]  /*0cf0*/  FSEL R15, R34, RZ, P2 ;  /* 0x000000ff220f7208 */ /* 0x000fc40001000000 */
[----:B------:R-:W-:Y:S01]  /*0d00*/  ISETP.LT.AND P2, PT, R6, 0x180, !P0 ;  /* 0x000001800600780c */ /* 0x000fe20004741270 */
[----:B------:R-:W-:Y:S01]  /*0d10*/  IMAD R6, R13, 0x121, R0 ;  /* 0x000001210d067824 */ /* 0x000fe200078e0200 */
[----:B------:R-:W-:Y:S02]  /*0d20*/  FSEL R8, R25, RZ, P3 ;  /* 0x000000ff19087208 */ /* 0x000fe40001800000 */
[----:B------:R-:W-:Y:S01]  /*0d30*/  FSETP.GEU.AND P4, PT, R26, RZ, PT ;  /* 0x000000ff1a00720b */ /* 0x000fe20003f8e000 */
[----:B------:R-:W-:Y:S01]  /*0d40*/  STS [R21], R36 ;  /* 0x0000002415007388 */ /* 0x000fe20000000800 */
[C---:B------:R-:W-:Y:S01]  /*0d50*/  FSETP.GEU.AND P3, PT, R12.reuse, RZ, PT ;  /* 0x000000ff0c00720b */ /* 0x040fe20003f6e000 */
[----:B------:R-:W-:Y:S02]  /*0d60*/  IMAD R9, R9, 0x36300, R6 ;  /* 0x0003630009097824 */ /* 0x000fe400078e0206 */
[----:B------:R0:W-:Y:S01]  /*0d70*/  STS [R24+0x100], R15 ;  /* 0x0001000f18007388 */ /* 0x0001e20000000800 */
[----:B------:R-:W-:-:S02]  /*0d80*/  FSEL R34, R12, RZ, P3 ;  /* 0x000000ff0c227208 */ /* 0x000fc40001800000 */
[----:B------:R-:W-:Y:S02]  /*0d90*/  FSETP.GEU.AND P3, PT, R11, RZ, PT ;  /* 0x000000ff0b00720b */ /* 0x000fe40003f6e000 */
[----:B------:R-:W-:Y:S02]  /*0da0*/  LOP3.LUT R6, R28, 0x30, RZ, 0xfc, !PT ;  /* 0x000000301c067812 */ /* 0x000fe400078efcff */
[----:B0-----:R-:W-:Y:S02]  /*0db0*/  FSEL R15, R26, RZ, P4 ;  /* 0x000000ff1a0f7208 */ /* 0x001fe40002000000 */
[C---:B------:R-:W-:Y:S01]  /*0dc0*/  FSETP.GEU.AND P4, PT, R32.reuse, RZ, PT ;  /* 0x000000ff2000720b */ /* 0x040fe20003f8e000 */
[----:B------:R0:W-:Y:S03]  /*0dd0*/  STS [R17+0x200], R8 ;  /* 0x0002000811007388 */ /* 0x0001e60000000800 */
[----:B------:R-:W-:-:S02]  /*0de0*/  FSEL R25, R32, RZ, P4 ;  /* 0x000000ff20197208 */ /* 0x000fc40002000000 */
[----:B------:R-:W-:Y:S01]  /*0df0*/  FSEL R32, R11, RZ, P3 ;  /* 0x000000ff0b207208 */ /* 0x000fe20001800000 */
[----:B------:R-:W-:Y:S01]  /*0e00*/  IMAD.HI R11, R6, 0x2aaaaaab, RZ ;  /* 0x2aaaaaab060b7827 */ /* 0x000fe200078e02ff */
[C---:B0-----:R-:W-:Y:S02]  /*0e10*/  LOP3.LUT R8, R28.reuse, 0x2c, RZ, 0xfc, !PT ;  /* 0x0000002c1c087812 */ /* 0x041fe400078efcff */
[----:B------:R-:W-:Y:S02]  /*0e20*/  LOP3.LUT R12, R28, 0x1c, RZ, 0xfc, !PT ;  /* 0x0000001c1c0c7812 */ /* 0x000fe400078efcff */
[----:B------:R-:W-:Y:S01]  /*0e30*/  SHF.R.U32.HI R26, RZ, 0x1f, R11 ;  /* 0x0000001fff1a7819 */ /* 0x000fe2000001160b */
[----:B------:R-:W-:Y:S01]  /*0e40*/  IMAD.HI R13, R8, 0x2aaaaaab, RZ ;  /* 0x2aaaaaab080d7827 */ /* 0x000fe200078e02ff */
[----:B------:R0:W-:Y:S02]  /*0e50*/  STS [R18+0x300], R15 ;  /* 0x0003000f12007388 */ /* 0x0001e40000000800 */
[----:B------:R-:W-:-:S02]  /*0e60*/  LEA.HI.SX32 R11, R11, R26, 0x1c ;  /* 0x0000001a0b0b7211 */ /* 0x000fc400078fe2ff */
[----:B------:R-:W-:Y:S01]  /*0e70*/  SHF.R.U32.HI R26, RZ, 0x1f, R13 ;  /* 0x0000001fff1a7819 */ /* 0x000fe2000001160d */
[----:B0-----:R-:W-:-:S03]  /*0e80*/  IMAD.HI R15, R12, 0x2aaaaaab, RZ ;  /* 0x2aaaaaab0c0f7827 */ /* 0x001fc600078e02ff */
[----:B------:R-:W-:Y:S02]  /*0e90*/  LEA.HI.SX32 R13, R13, R26, 0x1c ;  /* 0x0000001a0d0d7211 */ /* 0x000fe400078fe2ff */
[----:B------:R-:W-:Y:S01]  /*0ea0*/  SHF.R.U32.HI R26, RZ, 0x1f, R15 ;  /* 0x0000001fff1a7819 */ /* 0x000fe2000001160f */
[----:B------:R-:W-:Y:S01]  /*0eb0*/  STS [R21+0x40], R34 ;  /* 0x0000402215007388 */ /* 0x000fe20000000800 */
[----:B------:R-:W-:Y:S02]  /*0ec0*/  FSETP.GEU.AND P4, PT, R2, RZ, PT ;  /* 0x000000ff0200720b */ /* 0x000fe40003f8e000 */
[----:B------:R-:W-:Y:S01]  /*0ed0*/  LEA.HI.SX32 R15, R15, R26, 0x1c ;  /* 0x0000001a0f0f7211 */ /* 0x000fe200078fe2ff */
[----:B------:R0:W-:Y:S01]  /*0ee0*/  STS [R24+0x140], R25 ;  /* 0x0001401918007388 */ /* 0x0001e20000000800 */
[----:B------:R-:W-:Y:S02]  /*0ef0*/  FSETP.GEU.AND P5, PT, R22, RZ, PT ;  /* 0x000000ff1600720b */ /* 0x000fe40003fae000 */
[----:B------:R-:W-:-:S02]  /*0f00*/  FSEL R2, R2, RZ, P4 ;  /* 0x000000ff02027208 */ /* 0x000fc40002000000 */
[----:B------:R-:W-:Y:S02]  /*0f10*/  FSETP.GEU.AND P4, PT, R16, RZ, PT ;  /* 0x000000ff1000720b */ /* 0x000fe40003f8e000 */
[----:B------:R-:W-:Y:S01]  /*0f20*/  ISETP.LT.AND P3, PT, R12, 0x180, !P0 ;  /* 0x000001800c00780c */ /* 0x000fe20004761270 */
[----:B0-----:R-:W-:-:S04]  /*0f30*/  IMAD R25, R15, -0x60, R12 ;  /* 0xffffffa00f197824 */ /* 0x001fc800078e020c */
[----:B------:R-:W-:Y:S01]  /*0f40*/  IMAD R12, R25, 0x121, R0 ;  /* 0x00000121190c7824 */ /* 0x000fe200078e0200 */
[----:B------:R-:W-:Y:S02]  /*0f50*/  FSEL R25, R22, RZ, P5 ;  /* 0x000000ff16197208 */ /* 0x000fe40002800000 */
[----:B------:R-:W-:Y:S02]  /*0f60*/  FSETP.GEU.AND P5, PT, R30, RZ, PT ;  /* 0x000000ff1e00720b */ /* 0x000fe40003fae000 */
[----:B------:R-:W-:Y:S02]  /*0f70*/  FSEL R22, R16, RZ, P4 ;  /* 0x000000ff10167208 */ /* 0x000fe40002000000 */
[----:B------:R-:W-:Y:S01]  /*0f80*/  FSETP.GEU.AND P4, PT, R4, RZ, PT ;  /* 0x000000ff0400720b */ /* 0x000fe20003f8e000 */
[----:B------:R-:W-:Y:S01]  /*0f90*/  STS [R17+0x240], R32 ;  /* 0x0002402011007388 */ /* 0x000fe20000000800 */
[----:B------:R-:W-:Y:S01]  /*0fa0*/  FSEL R27, R30, RZ, P5 ;  /* 0x000000ff1e1b7208 */ /* 0x000fe20002800000 */
[----:B------:R-:W-:Y:S01]  /*0fb0*/  IMAD R15, R15, 0x36300, R12 ;  /* 0x000363000f0f7824 */ /* 0x000fe200078e020c */
[----:B------:R-:W-:Y:S01]  /*0fc0*/  FSEL R30, R4, RZ, P4 ;  /* 0x000000ff041e7208 */ /* 0x000fe20002000000 */
[----:B------:R0:W-:Y:S01]  /*0fd0*/  STS [R18+0x340], R25 ;  /* 0x0003401912007388 */ /* 0x0001e20000000800 */
[----:B------:R-:W-:-:S02]  /*0fe0*/  FSETP.GEU.AND P5, PT, R20, RZ, PT ;  /* 0x000000ff1400720b */ /* 0x000fc40003fae000 */
[C---:B------:R-:W-:Y:S01]  /*0ff0*/  LOP3.LUT R4, R28.reuse, 0x28, RZ, 0xfc, !PT ;  /* 0x000000281c047812 */ /* 0x040fe200078efcff */
[----:B------:R1:W-:Y:S01]  /*1000*/  STS [R21+0x80], R2 ;  /* 0x0000800215007388 */ /* 0x0003e20000000800 */
[----:B------:R-:W-:Y:S02]  /*1010*/  LOP3.LUT R12, R28, 0x24, RZ, 0xfc, !PT ;  /* 0x000000241c0c7812 */ /* 0x000fe400078efcff */
[----:B------:R-:W-:Y:S01]  /*1020*/  FSEL R29, R20, RZ, P5 ;  /* 0x000000ff141d7208 */ /* 0x000fe20002800000 */
[----:B------:R-:W-:Y:S01]  /*1030*/  STS [R24+0x180], R27 ;  /* 0x0001801b18007388 */ /* 0x000fe20000000800 */
[----:B------:R-:W-:Y:S01]  /*1040*/  FSETP.GEU.AND P5, PT, R10, RZ, PT ;  /* 0x000000ff0a00720b */ /* 0x000fe20003fae000 */
[----:B0-----:R-:W-:Y:S01]  /*1050*/  IMAD.HI R25, R4, 0x2aaaaaab, RZ ;  /* 0x2aaaaaab04197827 */ /* 0x001fe200078e02ff */
[----:B-1----:R-:W-:Y:S01]  /*1060*/  LOP3.LUT R2, R28, 0x18, RZ, 0xfc, !PT ;  /* 0x000000181c027812 */ /* 0x002fe200078efcff */
[----:B------:R0:W-:Y:S02]  /*1070*/  STS [R17+0x280], R22 ;  /* 0x0002801611007388 */ /* 0x0001e40000000800 */
[----:B------:R-:W-:Y:S01]  /*1080*/  IMAD.HI R16, R12, 0x2aaaaaab, RZ ;  /* 0x2aaaaaab0c107827 */ /* 0x000fe200078e02ff */
[----:B------:R-:W-:Y:S01]  /*1090*/  FSEL R31, R10, RZ, P5 ;  /* 0x000000ff0a1f7208 */ /* 0x000fe20002800000 */
[----:B------:R1:W-:Y:S01]  /*10a0*/  STS [R18+0x380], R29 ;  /* 0x0003801d12007388 */ /* 0x0003e20000000800 */
[----:B------:R-:W-:Y:S01]  /*10b0*/  SHF.R.U32.HI R10, RZ, 0x1f, R25 ;  /* 0x0000001fff0a7819 */ /* 0x000fe20000011619 */
[----:B0-----:R-:W-:Y:S01]  /*10c0*/  IMAD.HI R22, R2, 0x2aaaaaab, RZ ;  /* 0x2aaaaaab02167827 */ /* 0x001fe200078e02ff */
[----:B------:R-:W-:-:S02]  /*10d0*/  SHF.R.U32.HI R27, RZ, 0x1f, R16 ;  /* 0x0000001fff1b7819 */ /* 0x000fc40000011610 */
[----:B------:R-:W-:Y:S02]  /*10e0*/  FSETP.GEU.AND P4, PT, R23, RZ, PT ;  /* 0x000000ff1700720b */ /* 0x000fe40003f8e000 */
[----:B-1----:R-:W-:Y:S01]  /*10f0*/  SHF.R.U32.HI R29, RZ, 0x1f, R22 ;  /* 0x0000001fff1d7819 */ /* 0x002fe20000011616 */
[----:B------:R0:W-:Y:S01]  /*1100*/  STS [R21+0xc0], R30 ;  /* 0x0000c01e15007388 */ /* 0x0001e20000000800 */
[----:B------:R-:W-:Y:S02]  /*1110*/  LEA.HI.SX32 R25, R25, R10, 0x1c ;  /* 0x0000000a19197211 */ /* 0x000fe400078fe2ff */
[----:B------:R-:W-:Y:S02]  /*1120*/  FSEL R10, R23, RZ, P4 ;  /* 0x000000ff170a7208 */ /* 0x000fe40002000000 */
[----:B------:R-:W-:Y:S02]  /*1130*/  FSETP.GEU.AND P4, PT, R14, RZ, PT ;  /* 0x000000ff0e00720b */ /* 0x000fe40003f8e000 */
[----:B0-----:R-:W-:-:S02]  /*1140*/  LEA.HI.SX32 R21, R16, R27, 0x1c ;  /* 0x0000001b10157211 */ /* 0x001fc400078fe2ff */
[----:B------:R-:W-:Y:S02]  /*1150*/  LEA.HI.SX32 R27, R22, R29, 0x1c ;  /* 0x0000001d161b7211 */ /* 0x000fe400078fe2ff */
[----:B------:R-:W-:Y:S02]  /*1160*/  LOP3.LUT R22, R28, 0x10, RZ, 0xfc, !PT ;  /* 0x000000101c167812 */ /* 0x000fe400078efcff */
[----:B------:R-:W-:Y:S02]  /*1170*/  FSEL R35, R14, RZ, P4 ;  /* 0x000000ff0e237208 */ /* 0x000fe40002000000 */
[----:B------:R-:W-:Y:S01]  /*1180*/  LOP3.LUT R14, R28, 0xc, RZ, 0xfc, !PT ;  /* 0x0000000c1c0e7812 */ /* 0x000fe200078efcff */
[----:B------:R-:W-:Y:S01]  /*1190*/  IMAD.HI R29, R22, 0x2aaaaaab, RZ ;  /* 0x2aaaaaab161d7827 */ /* 0x000fe200078e02ff */
[----:B------:R0:W-:Y:S01]  /*11a0*/  STS [R24+0x1c0], R31 ;  /* 0x0001c01f18007388 */ /* 0x0001e20000000800 */
[----:B------:R-:W-:Y:S02]  /*11b0*/  ISETP.LT.AND P4, PT, R2, 0x180, !P0 ;  /* 0x000001800200780c */ /* 0x000fe40004781270 */
[----:B------:R-:W-:Y:S01]  /*11c0*/  IMAD R33, R27, -0x60, R2 ;  /* 0xffffffa01b217824 */ /* 0x000fe200078e0202 */
[----:B------:R-:W-:Y:S01]  /*11d0*/  SHF.R.U32.HI R2, RZ, 0x1f, R29 ;  /* 0x0000001fff027819 */ /* 0x000fe2000001161d */
[----:B0-----:R-:W-:Y:S01]  /*11e0*/  IMAD.HI R31, R14, 0x2aaaaaab, RZ ;  /* 0x2aaaaaab0e1f7827 */ /* 0x001fe200078e02ff */
[----:B------:R-:W-:-:S02]  /*11f0*/  LOP3.LUT R24, R28, 0x8, RZ, 0xfc, !PT ;  /* 0x000000081c187812 */ /* 0x000fc400078efcff */
[----:B------:R-:W-:Y:S01]  /*1200*/  LEA.HI.SX32 R29, R29, R2, 0x1c ;  /* 0x000000021d1d7211 */ /* 0x000fe200078fe2ff */
[----:B------:R-:W-:Y:S01]  /*1210*/  IMAD R16, R33, 0x121, R0 ;  /* 0x0000012121107824 */ /* 0x000fe200078e0200 */
[----:B------:R-:W-:Y:S01]  /*1220*/  SHF.R.U32.HI R2, RZ, 0x1f, R31 ;  /* 0x0000001fff027819 */ /* 0x000fe2000001161f */
[----:B------:R-:W-:Y:S01]  /*1230*/  IMAD.HI R33, R24, 0x2aaaaaab, RZ ;  /* 0x2aaaaaab18217827 */ /* 0x000fe200078e02ff */
[----:B------:R0:W-:Y:S02]  /*1240*/  STS [R17+0x2c0], R10 ;  /* 0x0002c00a11007388 */ /* 0x0001e40000000800 */
[----:B------:R-:W-:Y:S02]  /*1250*/  LEA.HI.SX32 R31, R31, R2, 0x1c ;  /* 0x000000021f1f7211 */ /* 0x000fe400078fe2ff */
[----:B------:R-:W-:Y:S02]  /*1260*/  LOP3.LUT R2, R28, 0x4, RZ, 0xfc, !PT ;  /* 0x000000041c027812 */ /* 0x000fe400078efcff */
[----:B0-----:R-:W-:-:S04]  /*1270*/  SHF.R.U32.HI R10, RZ, 0x1f, R33 ;  /* 0x0000001fff0a7819 */ /* 0x001fc80000011621 */
[----:B------:R-:W-:Y:S01]  /*1280*/  LEA.HI.SX32 R33, R33, R10, 0x1c ;  /* 0x0000000a21217211 */ /* 0x000fe200078fe2ff */
[----:B------:R-:W-:-:S05]  /*1290*/  IMAD.HI R10, R2, 0x2aaaaaab, RZ ;  /* 0x2aaaaaab020a7827 */ /* 0x000fca00078e02ff */
[----:B------:R-:W-:-:S04]  /*12a0*/  SHF.R.U32.HI R17, RZ, 0x1f, R10 ;  /* 0x0000001fff117819 */ /* 0x000fc8000001160a */
[----:B------:R-:W-:Y:S01]  /*12b0*/  LEA.HI.SX32 R17, R10, R17, 0x1c ;  /* 0x000000110a117211 */ /* 0x000fe200078fe2ff */
[----:B------:R0:W-:Y:S01]  /*12c0*/  STS [R18+0x3c0], R35 ;  /* 0x0003c02312007388 */ /* 0x0001e20000000800 */
[----:B------:R-:W-:Y:S01]  /*12d0*/  BAR.SYNC.DEFER_BLOCKING 0x0 ;  /* 0x0000000000007b1d */ /* 0x000fe20000010000 */
[----:B------:R-:W-:Y:S02]  /*12e0*/  ISETP.LT.AND P5, PT, R2, 0x180, !P0 ;  /* 0x000001800200780c */ /* 0x000fe400047a1270 */
[----:B0-----:R-:W-:-:S04]  /*12f0*/  IMAD R35, R17, -0x60, R2 ;  /* 0xffffffa011237824 */ /* 0x001fc800078e0202 */
[----:B------:R-:W-:-:S04]  /*1300*/  IMAD R2, R35, 0x121, R0 ;  /* 0x0000012123027824 */ /* 0x000fc800078e0200 */
[----:B------:R-:W-:Y:S02]  /*1310*/  IMAD R35, R17, 0x36300, R2 ;  /* 0x0003630011237824 */ /* 0x000fe400078e0202 */
[----:B------:R-:W-:-:S05]  /*1320*/  IMAD.HI R2, R28, 0x2aaaaaab, RZ ;  /* 0x2aaaaaab1c027827 */ /* 0x000fca00078e02ff */
[----:B------:R-:W-:-:S04]  /*1330*/  SHF.R.U32.HI R17, RZ, 0x1f, R2 ;  /* 0x0000001fff117819 */ /* 0x000fc80000011602 */
[----:B------:R-:W-:-:S05]  /*1340*/  LEA.HI.SX32 R17, R2, R17, 0x1c ;  /* 0x0000001102117211 */ /* 0x000fca00078fe2ff */
[----:B------:R-:W-:-:S04]  /*1350*/  IMAD R37, R17, -0x60, R28 ;  /* 0xffffffa011257824 */ /* 0x000fc800078e021c */
[----:B------:R-:W-:-:S04]  /*1360*/  IMAD R2, R37, 0x121, R0 ;  /* 0x0000012125027824 */ /* 0x000fc800078e0200 */
[----:B------:R-:W-:Y:S01]  /*1370*/  IMAD R17, R17, 0x36300, R2 ;  /* 0x0003630011117824 */ /* 0x000fe200078e0202 */
[----:B------:R-:W-:-:S04]  /*1380*/  SHF.R.U32.HI R2, RZ, 0x4, R3 ;  /* 0x00000004ff027819 */ /* 0x000fc80000011603 */
[----:B------:R-:W-:Y:S02]  /*1390*/  LOP3.LUT R2, R2, 0xc, RZ, 0xc0, !PT ;  /* 0x0000000c02027812 */ /* 0x000fe400078ec0ff */
[----:B------:R-:W-:-:S03]  /*13a0*/  LOP3.LUT R10, R3, 0xff, RZ, 0xc0, !PT ;  /* 0x000000ff030a7812 */ /* 0x000fc600078ec0ff */
[----:B------:R-:W-:-:S04]  /*13b0*/  VIADD R3, R2, UR4 ;  /* 0x0000000402037c36 */ /* 0x000fc80008000000 */
[----:B------:R-:W-:Y:S02]  /*13c0*/  IMAD R18, R10, 0x4, R3 ;  /* 0x000000040a127824 */ /* 0x000fe400078e0203 */
[----:B------:R-:W0:Y:S03]  /*13d0*/  LDC.64 R2, c[0x0][0x238] ;  /* 0x00008e00ff027b82 */ /* 0x000e260000000a00 */
[----:B------:R-:W1:Y:S01]  /*13e0*/  LDS R37, [R18] ;  /* 0x0000000012257984 */ /* 0x000e620000000800 */
[----:B------:R-:W-:Y:S01]  /*13f0*/  IMAD R27, R27, 0x36300, R16 ;  /* 0x000363001b1b7824 */ /* 0x000fe200078e0210 */
[----:B------:R-:W-:-:S05]  /*1400*/  LOP3.LUT R20, R28, 0x14, RZ, 0xfc, !PT ;  /* 0x000000141c147812 */ /* 0x000fca00078efcff */
[----:B------:R-:W-:-:S04]  /*1410*/  IMAD.HI R26, R20, 0x2aaaaaab, RZ ;  /* 0x2aaaaaab141a7827 */ /* 0x000fc800078e02ff */
[----:B0-----:R-:W-:Y:S01]  /*1420*/  IMAD.WIDE R16, R17, 0x4, R2 ;  /* 0x0000000411107825 */ /* 0x001fe200078e0202 */
[----:B------:R-:W-:-:S04]  /*1430*/  SHF.R.U32.HI R23, RZ, 0x1f, R26 ;  /* 0x0000001fff177819 */ /* 0x000fc8000001161a */
[----:B-1----:R0:W-:Y:S01]  /*1440*/  @P6 STG.E desc[UR6][R16.64], R37 ;  /* 0x0000002510006986 */ /* 0x0021e2000c101906 */
[----:B------:R-:W-:Y:S02]  /*1450*/  ISETP.NE.AND P6, PT, R19, RZ, PT ;  /* 0x000000ff1300720c */ /* 0x000fe40003fc5270 */
[----:B------:R-:W-:-:S04]  /*1460*/  LOP3.LUT R19, R10, 0x100, RZ, 0xfc, !PT ;  /* 0x000001000a137812 */ /* 0x000fc800078efcff */
[----:B------:R-:W-:-:S04]  /*1470*/  SHF.R.U32.HI R19, RZ, 0x4, R19 ;  /* 0x00000004ff137819 */ /* 0x000fc80000011613 */
[----:B------:R-:W-:Y:S02]  /*1480*/  LOP3.LUT R19, R19, 0x1c, RZ, 0xc0, !PT ;  /* 0x0000001c13137812 */ /* 0x000fe400078ec0ff */
[----:B------:R-:W-:-:S03]  /*1490*/  LEA.HI.SX32 R23, R26, R23, 0x1c ;  /* 0x000000171a177211 */ /* 0x000fc600078fe2ff */
[----:B------:R-:W-:-:S04]  /*14a0*/  VIADD R19, R19, UR4 ;  /* 0x0000000413137c36 */ /* 0x000fc80008000000 */
[----:B------:R-:W-:Y:S02]  /*14b0*/  IMAD R26, R10, 0x4, R19 ;  /* 0x000000040a1a7824 */ /* 0x000fe400078e0213 */
[----:B------:R-:W-:-:S04]  /*14c0*/  IMAD.WIDE R18, R35, 0x4, R2 ;  /* 0x0000000423127825 */ /* 0x000fc800078e0202 */
[----:B------:R-:W-:Y:S01]  /*14d0*/  IMAD R35, R33, -0x60, R24 ;  /* 0xffffffa021237824 */ /* 0x000fe200078e0218 */
[----:B------:R-:W1:Y:S03]  /*14e0*/  LDS R26, [R26+0x400] ;  /* 0x000400001a1a7984 */ /* 0x000e660000000800 */
[----:B0-----:R-:W-:-:S04]  /*14f0*/  IMAD R16, R35, 0x121, R0 ;  /* 0x0000012123107824 */ /* 0x001fc800078e0200 */
[----:B------:R-:W-:Y:S01]  /*1500*/  IMAD R17, R33, 0x36300, R16 ;  /* 0x0003630021117824 */ /* 0x000fe200078e0210 */
[----:B------:R-:W-:-:S04]  /*1510*/  LOP3.LUT R16, R10, 0x200, RZ, 0xfc, !PT ;  /* 0x000002000a107812 */ /* 0x000fc800078efcff */
[----:B------:R-:W-:-:S04]  /*1520*/  SHF.R.U32.HI R16, RZ, 0x4, R16 ;  /* 0x00000004ff107819 */ /* 0x000fc80000011610 */
[----:B------:R-:W-:-:S05]  /*1530*/  LOP3.LUT R16, R16, 0x2c, RZ, 0xc0, !PT ;  /* 0x0000002c10107812 */ /* 0x000fca00078ec0ff */
[----:B------:R-:W-:-:S04]  /*1540*/  VIADD R33, R16, UR4 ;  /* 0x0000000410217c36 */ /* 0x000fc80008000000 */
[----:B------:R-:W-:-:S06]  /*1550*/  IMAD R33, R10, 0x4, R33 ;  /* 0x000000040a217824 */ /* 0x000fcc00078e0221 */
[----:B------:R-:W0:Y:S04]  /*1560*/  LDS R33, [R33+0x800] ;  /* 0x0008000021217984 */ /* 0x000e280000000800 */
[----:B-1----:R1:W-:Y:S01]  /*1570*/  @P5 STG.E desc[UR6][R18.64], R26 ;  /* 0x0000001a12005986 */ /* 0x0023e2000c101906 */
[----:B------:R-:W-:Y:S01]  /*1580*/  ISETP.LT.AND P5, PT, R24, 0x180, !P0 ;  /* 0x000001801800780c */ /* 0x000fe200047a1270 */
[----:B------:R-:W-:-:S04]  /*1590*/  IMAD.WIDE R16, R17, 0x4, R2 ;  /* 0x0000000411107825 */ /* 0x000fc800078e0202 */
[----:B-1----:R-:W-:-:S08]  /*15a0*/  IMAD R19, R31, -0x60, R14 ;  /* 0xffffffa01f137824 */ /* 0x002fd000078e020e */
[----:B0-----:R-:W-:Y:S01]  /*15b0*/  @P5 STG.E desc[UR6][R16.64], R33 ;  /* 0x0000002110005986 */ /* 0x001fe2000c101906 */
[----:B------:R-:W-:Y:S01]  /*15c0*/  ISETP.LT.AND P5, PT, R14, 0x180, !P0 ;  /* 0x000001800e00780c */ /* 0x000fe200047a1270 */
[----:B------:R-:W-:-:S04]  /*15d0*/  IMAD R14, R19, 0x121, R0 ;  /* 0x00000121130e7824 */ /* 0x000fc800078e0200 */
[----:B------:R-:W-:Y:S01]  /*15e0*/  IMAD R31, R31, 0x36300, R14 ;  /* 0x000363001f1f7824 */ /* 0x000fe200078e020e */
[----:B------:R-:W-:-:S04]  /*15f0*/  LOP3.LUT R14, R10, 0x300, RZ, 0xfc, !PT ;  /* 0x000003000a0e7812 */ /* 0x000fc800078efcff */
[----:B------:R-:W-:-:S04]  /*1600*/  SHF.R.U32.HI R14, RZ, 0x4, R14 ;  /* 0x00000004ff0e7819 */ /* 0x000fc8000001160e */
[----:B------:R-:W-:-:S05]  /*1610*/  LOP3.LUT R14, R14, 0x3c, RZ, 0xc0, !PT ;  /* 0x0000003c0e0e7812 */ /* 0x000fca00078ec0ff */
[----:B------:R-:W-:-:S04]  /*1620*/  VIADD R19, R14, UR4 ;  /* 0x000000040e137c36 */ /* 0x000fc80008000000 */
[----:B------:R-:W-:Y:S02]  /*1630*/  IMAD R18, R10, 0x4, R19 ;  /* 0x000000040a127824 */ /* 0x000fe400078e0213 */
[----:B------:R-:W-:-:S03]  /*1640*/  IMAD R19, R29, -0x60, R22 ;  /* 0xffffffa01d137824 */ /* 0x000fc600078e0216 */
[----:B------:R0:W1:Y:S01]  /*1650*/  LDS R35, [R18+0xc00] ;  /* 0x000c000012237984 */ /* 0x0000620000000800 */
[----:B------:R-:W-:-:S04]  /*1660*/  IMAD R14, R19, 0x121, R0 ;  /* 0x00000121130e7824 */ /* 0x000fc800078e0200 */
[----:B------:R-:W-:Y:S01]  /*1670*/  IMAD R29, R29, 0x36300, R14 ;  /* 0x000363001d1d7824 */ /* 0x000fe200078e020e */
[----:B------:R-:W-:-:S04]  /*1680*/  LOP3.LUT R14, R10, 0x400, RZ, 0xfc, !PT ;  /* 0x000004000a0e7812 */ /* 0x000fc800078efcff */
[----:B------:R-:W-:-:S04]  /*1690*/  SHF.R.U32.HI R14, RZ, 0x4, R14 ;  /* 0x00000004ff0e7819 */ /* 0x000fc8000001160e */
[----:B------:R-:W-:-:S05]  /*16a0*/  LOP3.LUT R14, R14, 0x4c, RZ, 0xc0, !PT ;  /* 0x0000004c0e0e7812 */ /* 0x000fca00078ec0ff */
[----:B------:R-:W-:-:S04]  /*16b0*/  VIADD R19, R14, UR4 ;  /* 0x000000040e137c36 */ /* 0x000fc80008000000 */
[----:B0-----:R-:W-:Y:S02]  /*16c0*/  IMAD R18, R10, 0x4, R19 ;  /* 0x000000040a127824 */ /* 0x001fe400078e0213 */
[----:B------:R-:W-:-:S03]  /*16d0*/  IMAD.WIDE R16, R31, 0x4, R2 ;  /* 0x000000041f107825 */ /* 0x000fc600078e0202 */
[----:B------:R-:W0:Y:S01]  /*16e0*/  LDS R31, [R18+0x1000] ;  /* 0x00100000121f7984 */ /* 0x000e220000000800 */
[----:B------:R-:W-:-:S04]  /*16f0*/  IMAD R19, R23, -0x60, R20 ;  /* 0xffffffa017137824 */ /* 0x000fc800078e0214 */
[----:B------:R-:W-:Y:S01]  /*1700*/  IMAD R14, R19, 0x121, R0 ;  /* 0x00000121130e7824 */ /* 0x000fe200078e0200 */
[----:B-1----:R1:W-:Y:S01]  /*1710*/  @P5 STG.E desc[UR6][R16.64], R35 ;  /* 0x0000002310005986 */ /* 0x0023e2000c101906 */
[----:B------:R-:W-:Y:S02]  /*1720*/  ISETP.LT.AND P5, PT, R22, 0x180, !P0 ;  /* 0x000001801600780c */ /* 0x000fe400047a1270 */
[----:B------:R-:W-:Y:S01]  /*1730*/  IMAD R23, R23, 0x36300, R14 ;  /* 0x0003630017177824 */ /* 0x000fe200078e020e */
[C---:B------:R-:W-:Y:S02]  /*1740*/  LOP3.LUT R14, R10.reuse, 0x500, RZ, 0xfc, !PT ;  /* 0x000005000a0e7812 */ /* 0x040fe400078efcff */
[----:B------:R-:W-:Y:S02]  /*1750*/  LOP3.LUT R19, R10, 0x600, RZ, 0xfc, !PT ;  /* 0x000006000a137812 */ /* 0x000fe400078efcff */
[----:B------:R-:W-:Y:S01]  /*1760*/  SHF.R.U32.HI R14, RZ, 0x4, R14 ;  /* 0x00000004ff0e7819 */ /* 0x000fe2000001160e */
[----:B-1----:R-:W-:-:S03]  /*1770*/  IMAD.WIDE R16, R29, 0x4, R2 ;  /* 0x000000041d107825 */ /* 0x002fc600078e0202 */
[----:B------:R-:W-:Y:S02]  /*1780*/  LOP3.LUT R14, R14, 0x5c, RZ, 0xc0, !PT ;  /* 0x0000005c0e0e7812 */ /* 0x000fe400078ec0ff */
[----:B------:R-:W-:-:S04]  /*1790*/  SHF.R.U32.HI R19, RZ, 0x4, R19 ;  /* 0x00000004ff137819 */ /* 0x000fc80000011613 */
[----:B------:R-:W-:Y:S01]  /*17a0*/  LOP3.LUT R19, R19, 0x6c, RZ, 0xc0, !PT ;  /* 0x0000006c13137812 */ /* 0x000fe200078ec0ff */
[----:B0-----:R0:W-:Y:S01]  /*17b0*/  @P5 STG.E desc[UR6][R16.64], R31 ;  /* 0x0000001f10005986 */ /* 0x0011e2000c101906 */
[----:B------:R-:W-:Y:S02]  /*17c0*/  ISETP.LT.AND P5, PT, R20, 0x180, !P0 ;  /* 0x000001801400780c */ /* 0x000fe400047a1270 */
[----:B------:R-:W-:-:S04]  /*17d0*/  LOP3.LUT R20, R10, 0x700, RZ, 0xfc, !PT ;  /* 0x000007000a147812 */ /* 0x000fc800078efcff */
[----:B------:R-:W-:Y:S02]  /*17e0*/  SHF.R.U32.HI R20, RZ, 0x4, R20 ;  /* 0x00000004ff147819 */ /* 0x000fe40000011614 */
[----:B0-----:R-:W-:Y:S01]  /*17f0*/  IADD3 R17, R14, UR4, RZ ;  /* 0x000000040e117c10 */ /* 0x001fe2000fffe0ff */
[----:B------:R-:W-:Y:S01]  /*1800*/  VIADD R19, R19, UR4 ;  /* 0x0000000413137c36 */ /* 0x000fe20008000000 */
[----:B------:R-:W-:-:S03]  /*1810*/  LOP3.LUT R14, R20, 0x7c, RZ, 0xc0, !PT ;  /* 0x0000007c140e7812 */ /* 0x000fc600078ec0ff */
[----:B------:R-:W-:Y:S02]  /*1820*/  IMAD R20, R10, 0x4, R17 ;  /* 0x000000040a147824 */ /* 0x000fe400078e0211 */
[----:B------:R-:W-:Y:S02]  /*1830*/  VIADD R17, R14, UR4 ;  /* 0x000000040e117c36 */ /* 0x000fe40008000000 */
[C---:B------:R-:W-:Y:S01]  /*1840*/  IMAD R22, R10.reuse, 0x4, R19 ;  /* 0x000000040a167824 */ /* 0x040fe200078e0213 */
[----:B------:R0:W1:Y:S01]  /*1850*/  LDS R29, [R20+0x1400] ;  /* 0x00140000141d7984 */ /* 0x0000620000000800 */
[----:B------:R-:W-:-:S03]  /*1860*/  IMAD R24, R10, 0x4, R17 ;  /* 0x000000040a187824 */ /* 0x000fc600078e0211 */
[----:B------:R2:W3:Y:S04]  /*1870*/  LDS R31, [R22+0x1800] ;  /* 0x00180000161f7984 */ /* 0x0004e80000000800 */
[----:B------:R4:W5:Y:S01]  /*1880*/  LDS R33, [R24+0x1c00] ;  /* 0x001c000018217984 */ /* 0x0009620000000800 */
[----:B------:R-:W-:Y:S01]  /*1890*/  LOP3.LUT R14, R10, 0x800, RZ, 0xfc, !PT ;  /* 0x000008000a0e7812 */ /* 0x000fe200078efcff */
[----:B------:R-:W-:-:S03]  /*18a0*/  IMAD.WIDE R16, R23, 0x4, R2 ;  /* 0x0000000417107825 */ /* 0x000fc600078e0202 */
[----:B------:R-:W-:-:S04]  /*18b0*/  SHF.R.U32.HI R23, RZ, 0x4, R14 ;  /* 0x00000004ff177819 */ /* 0x000fc8000001160e */
[----:B------:R-:W-:Y:S01]  /*18c0*/  LOP3.LUT R23, R23, 0x8c, RZ, 0xc0, !PT ;  /* 0x0000008c17177812 */ /* 0x000fe200078ec0ff */
[--C-:B------:R-:W-:Y:S01]  /*18d0*/  IMAD.WIDE R18, R27, 0x4, R2.reuse ;  /* 0x000000041b127825 */ /* 0x100fe200078e0202 */
[C---:B0-----:R-:W-:Y:S02]  /*18e0*/  LOP3.LUT R20, R10.reuse, 0x900, RZ, 0xfc, !PT ;  /* 0x000009000a147812 */ /* 0x041fe400078efcff */
[C---:B--2---:R-:W-:Y:S01]  /*18f0*/  LOP3.LUT R22, R10.reuse, 0xa00, RZ, 0xfc, !PT ;  /* 0x00000a000a167812 */ /* 0x044fe200078efcff */
[----:B------:R-:W-:Y:S01]  /*1900*/  VIADD R23, R23, UR4 ;  /* 0x0000000417177c36 */ /* 0x000fe20008000000 */
[C---:B----4-:R-:W-:Y:S01]  /*1910*/  LOP3.LUT R24, R10.reuse, 0xb00, RZ, 0xfc, !PT ;  /* 0x00000b000a187812 */ /* 0x050fe200078efcff */
[----:B------:R-:W-:Y:S01]  /*1920*/  IMAD.WIDE R14, R15, 0x4, R2 ;  /* 0x000000040f0e7825 */ /* 0x000fe200078e0202 */
[C---:B------:R-:W-:Y:S02]  /*1930*/  LOP3.LUT R26, R10.reuse, 0xe00, RZ, 0xfc, !PT ;  /* 0x00000e000a1a7812 */ /* 0x040fe400078efcff */
[----:B------:R-:W-:Y:S01]  /*1940*/  SHF.R.U32.HI R20, RZ, 0x4, R20 ;  /* 0x00000004ff147819 */ /* 0x000fe20000011614 */
[----:B------:R-:W-:Y:S01]  /*1950*/  IMAD R23, R10, 0x4, R23 ;  /* 0x000000040a177824 */ /* 0x000fe200078e0217 */
[----:B------:R-:W-:-:S02]  /*1960*/  SHF.R.U32.HI R22, RZ, 0x4, R22 ;  /* 0x00000004ff167819 */ /* 0x000fc40000011616 */
[----:B------:R-:W-:Y:S02]  /*1970*/  SHF.R.U32.HI R24, RZ, 0x4, R24 ;  /* 0x00000004ff187819 */ /* 0x000fe40000011618 */
[----:B------:R-:W-:Y:S01]  /*1980*/  SHF.R.U32.HI R26, RZ, 0x4, R26 ;  /* 0x00000004ff1a7819 */ /* 0x000fe2000001161a */
[----:B------:R-:W0:Y:S04]  /*1990*/  LDS R27, [R23+0x2000] ;  /* 0x00200000171b7984 */ /* 0x000e280000000800 */
[----:B-1----:R1:W-:Y:S01]  /*19a0*/  @P5 STG.E desc[UR6][R16.64], R29 ;  /* 0x0000001d10005986 */ /* 0x0023e2000c101906 */
[----:B------:R-:W-:-:S03]  /*19b0*/  LOP3.LUT R20, R20, 0x9c, RZ, 0xc0, !PT ;  /* 0x0000009c14147812 */ /* 0x000fc600078ec0ff */
[----:B---3--:R2:W-:Y:S01]  /*19c0*/  @P4 STG.E desc[UR6][R18.64], R31 ;  /* 0x0000001f12004986 */ /* 0x0085e2000c101906 */
[----:B------:R-:W-:Y:S02]  /*19d0*/  LOP3.LUT R22, R22, 0xac, RZ, 0xc0, !PT ;  /* 0x000000ac16167812 */ /* 0x000fe400078ec0ff */
[C---:B-1----:R-:W-:Y:S02]  /*19e0*/  LOP3.LUT R16, R10.reuse, 0xc00, RZ, 0xfc, !PT ;  /* 0x00000c000a107812 */ /* 0x042fe400078efcff */
[C---:B------:R-:W-:Y:S02]  /*19f0*/  LOP3.LUT R17, R10.reuse, 0xd00, RZ, 0xfc, !PT ;  /* 0x00000d000a117812 */ /* 0x040fe400078efcff */
[----:B--2---:R-:W-:Y:S02]  /*1a00*/  LOP3.LUT R18, R10, 0xf00, RZ, 0xfc, !PT ;  /* 0x00000f000a127812 */ /* 0x004fe400078efcff */
[----:B------:R-:W-:Y:S02]  /*1a10*/  SHF.R.U32.HI R16, RZ, 0x4, R16 ;  /* 0x00000004ff107819 */ /* 0x000fe40000011610 */
[----:B------:R-:W-:Y:S01]  /*1a20*/  SHF.R.U32.HI R17, RZ, 0x4, R17 ;  /* 0x00000004ff117819 */ /* 0x000fe20000011611 */
[----:B-----5:R1:W-:Y:S01]  /*1a30*/  @P3 STG.E desc[UR6][R14.64], R33 ;  /* 0x000000210e003986 */ /* 0x0203e2000c101906 */
[----:B------:R-:W-:-:S02]  /*1a40*/  LOP3.LUT R24, R24, 0xbc, RZ, 0xc0, !PT ;  /* 0x000000bc18187812 */ /* 0x000fc400078ec0ff */
[----:B------:R-:W-:Y:S02]  /*1a50*/  LOP3.LUT R16, R16, 0xcc, RZ, 0xc0, !PT ;  /* 0x000000cc10107812 */ /* 0x000fe400078ec0ff */
[----:B------:R-:W-:Y:S01]  /*1a60*/  LOP3.LUT R26, R26, 0xec, RZ, 0xc0, !PT ;  /* 0x000000ec1a1a7812 */ /* 0x000fe200078ec0ff */
[----:B------:R-:W-:Y:S01]  /*1a70*/  VIADD R19, R24, UR4 ;  /* 0x0000000418137c36 */ /* 0x000fe20008000000 */
[----:B------:R-:W-:Y:S02]  /*1a80*/  IADD3 R29, R16, UR4, RZ ;  /* 0x00000004101d7c10 */ /* 0x000fe4000fffe0ff */
[----:B-1----:R-:W-:Y:S02]  /*1a90*/  SHF.R.U32.HI R14, RZ, 0x4, R18 ;  /* 0x00000004ff0e7819 */ /* 0x002fe40000011612 */
[----:B------:R-:W-:Y:S01]  /*1aa0*/  LOP3.LUT R18, R17, 0xdc, RZ, 0xc0, !PT ;  /* 0x000000dc11127812 */ /* 0x000fe200078ec0ff */
[----:B------:R-:W-:Y:S02]  /*1ab0*/  VIADD R15, R20, UR4 ;  /* 0x00000004140f7c36 */ /* 0x000fe40008000000 */
[----:B------:R-:W-:-:S02]  /*1ac0*/  VIADD R17, R22, UR4 ;  /* 0x0000000416117c36 */ /* 0x000fc40008000000 */
[----:B------:R-:W-:Y:S02]  /*1ad0*/  VIADD R31, R18, UR4 ;  /* 0x00000004121f7c36 */ /* 0x000fe40008000000 */
[----:B------:R-:W-:Y:S02]  /*1ae0*/  IMAD R15, R10, 0x4, R15 ;  /* 0x000000040a0f7824 */ /* 0x000fe400078e020f */
[----:B------:R-:W-:Y:S02]  /*1af0*/  VIADD R33, R26, UR4 ;  /* 0x000000041a217c36 */ /* 0x000fe40008000000 */
[C---:B------:R-:W-:Y:S01]  /*1b00*/  IMAD R20, R10.reuse, 0x4, R17 ;  /* 0x000000040a147824 */ /* 0x040fe200078e0211 */
[----:B------:R1:W2:Y:S01]  /*1b10*/  LDS R23, [R15+0x2400] ;  /* 0x002400000f177984 */ /* 0x0002a20000000800 */
[C---:B------:R-:W-:Y:S02]  /*1b20*/  IMAD R19, R10.reuse, 0x4, R19 ;  /* 0x000000040a137824 */ /* 0x040fe400078e0213 */
[----:B------:R-:W-:-:S02]  /*1b30*/  IMAD R18, R10, 0x4, R29 ;  /* 0x000000040a127824 */ /* 0x000fc400078e021d */
[C---:B------:R-:W-:Y:S01]  /*1b40*/  IMAD R17, R10.reuse, 0x4, R31 ;  /* 0x000000040a117824 */ /* 0x040fe200078e021f */
[----:B------:R-:W3:Y:S01]  /*1b50*/  LDS R20, [R20+0x2800] ;  /* 0x0028000014147984 */ /* 0x000ee20000000800 */
[----:B------:R-:W-:-:S03]  /*1b60*/  IMAD R16, R10, 0x4, R33 ;  /* 0x000000040a107824 */ /* 0x000fc600078e0221 */
[----:B------:R-:W4:Y:S04]  /*1b70*/  LDS R19, [R19+0x2c00] ;  /* 0x002c000013137984 */ /* 0x000f280000000800 */
[----:B------:R-:W5:Y:S04]  /*1b80*/  LDS R18, [R18+0x3000] ;  /* 0x0030000012127984 */ /* 0x000f680000000800 */
[----:B------:R-:W2:Y:S04]  /*1b90*/  LDS R17, [R17+0x3400] ;  /* 0x0034000011117984 */ /* 0x000ea80000000800 */
[----:B------:R-:W2:Y:S01]  /*1ba0*/  LDS R16, [R16+0x3800] ;  /* 0x0038000010107984 */ /* 0x000ea20000000800 */
[----:B------:R-:W-:-:S05]  /*1bb0*/  LOP3.LUT R14, R14, 0xfc, RZ, 0xc0, !PT ;  /* 0x000000fc0e0e7812 */ /* 0x000fca00078ec0ff */
[----:B------:R-:W-:Y:S02]  /*1bc0*/  VIADD R29, R14, UR4 ;  /* 0x000000040e1d7c36 */ /* 0x000fe40008000000 */
[----:B-1----:R-:W-:Y:S01]  /*1bd0*/  IMAD.WIDE R14, R9, 0x4, R2 ;  /* 0x00000004090e7825 */ /* 0x002fe200078e0202 */
[----:B------:R-:W-:-:S03]  /*1be0*/  ISETP.LT.AND P5, PT, R12, 0x180, !P0 ;  /* 0x000001800c00780c */ /* 0x000fc600047a1270 */
[----:B------:R-:W-:Y:S02]  /*1bf0*/  IMAD R9, R21, -0x60, R12 ;  /* 0xffffffa015097824 */ /* 0x000fe400078e020c */
[----:B------:R-:W-:Y:S02]  /*1c00*/  IMAD R10, R10, 0x4, R29 ;  /* 0x000000040a0a7824 */ /* 0x000fe400078e021d */
[----:B------:R-:W-:Y:S02]  /*1c10*/  IMAD R31, R25, -0x60, R4 ;  /* 0xffffffa0191f7824 */ /* 0x000fe400078e0204 */
[----:B------:R-:W-:Y:S02]  /*1c20*/  IMAD R12, R9, 0x121, R0 ;  /* 0x00000121090c7824 */ /* 0x000fe400078e0200 */
[----:B------:R-:W-:Y:S01]  /*1c30*/  IMAD R29, R13, -0x60, R8 ;  /* 0xffffffa00d1d7824 */ /* 0x000fe200078e0208 */
[----:B0-----:R0:W-:Y:S01]  /*1c40*/  @P2 STG.E desc[UR6][R14.64], R27 ;  /* 0x0000001b0e002986 */ /* 0x0011e2000c101906 */
[----:B------:R-:W-:Y:S01]  /*1c50*/  IMAD R9, R11, -0x60, R6 ;  /* 0xffffffa00b097824 */ /* 0x000fe200078e0206 */
[----:B------:R-:W-:Y:S01]  /*1c60*/  ISETP.LT.AND P4, PT, R4, 0x180, !P0 ;  /* 0x000001800400780c */ /* 0x000fe20004781270 */
[----:B------:R-:W-:Y:S01]  /*1c70*/  IMAD R4, R31, 0x121, R0 ;  /* 0x000001211f047824 */ /* 0x000fe200078e0200 */
[----:B------:R-:W-:Y:S01]  /*1c80*/  ISETP.LT.AND P2, PT, R6, 0x180, !P0 ;  /* 0x000001800600780c */ /* 0x000fe20004741270 */
[----:B------:R-:W-:Y:S01]  /*1c90*/  IMAD R21, R21, 0x36300, R12 ;  /* 0x0003630015157824 */ /* 0x000fe200078e020c */
[----:B------:R-:W-:Y:S01]  /*1ca0*/  ISETP.LT.AND P3, PT, R8, 0x180, !P0 ;  /* 0x000001800800780c */ /* 0x000fe20004761270 */
[--C-:B------:R-:W-:Y:S01]  /*1cb0*/  IMAD R6, R29, 0x121, R0.reuse ;  /* 0x000001211d067824 */ /* 0x100fe200078e0200 */
[----:B------:R-:W-:Y:S01]  /*1cc0*/  LOP3.LUT R28, R28, 0x3c, RZ, 0xfc, !PT ;  /* 0x0000003c1c1c7812 */ /* 0x000fe200078efcff */
[----:B------:R-:W-:-:S02]  /*1cd0*/  IMAD R12, R9, 0x121, R0 ;  /* 0x00000121090c7824 */ /* 0x000fc400078e0200 */
[----:B------:R-:W-:Y:S01]  /*1ce0*/  IMAD R25, R25, 0x36300, R4 ;  /* 0x0003630019197824 */ /* 0x000fe200078e0204 */
[----:B------:R-:W-:Y:S01]  /*1cf0*/  ISETP.LT.AND P0, PT, R28, 0x180, !P0 ;  /* 0x000001801c00780c */ /* 0x000fe20004701270 */
[----:B0-----:R-:W-:Y:S02]  /*1d00*/  IMAD R15, R13, 0x36300, R6 ;  /* 0x000363000d0f7824 */ /* 0x001fe400078e0206 */
[----:B------:R-:W-:Y:S02]  /*1d10*/  IMAD R11, R11, 0x36300, R12 ;  /* 0x000363000b0b7824 */ /* 0x000fe400078e020c */
[----:B------:R-:W-:-:S04]  /*1d20*/  IMAD.WIDE R8, R21, 0x4, R2 ;  /* 0x0000000415087825 */ /* 0x000fc800078e0202 */
[--C-:B------:R-:W-:Y:S01]  /*1d30*/  IMAD.WIDE R12, R25, 0x4, R2.reuse ;  /* 0x00000004190c7825 */ /* 0x100fe200078e0202 */
[----:B--2---:R0:W-:Y:S03]  /*1d40*/  @P5 STG.E desc[UR6][R8.64], R23 ;  /* 0x0000001708005986 */ /* 0x0041e6000c101906 */
[--C-:B------:R-:W-:Y:S01]  /*1d50*/  IMAD.WIDE R14, R15, 0x4, R2.reuse ;  /* 0x000000040f0e7825 */ /* 0x100fe200078e0202 */
[----:B---3--:R0:W-:Y:S03]  /*1d60*/  @P4 STG.E desc[UR6][R12.64], R20 ;  /* 0x000000140c004986 */ /* 0x0081e6000c101906 */
[--C-:B------:R-:W-:Y:S01]  /*1d70*/  IMAD.WIDE R24, R11, 0x4, R2.reuse ;  /* 0x000000040b187825 */ /* 0x100fe200078e0202 */
[----:B----4-:R0:W-:Y:S03]  /*1d80*/  @P3 STG.E desc[UR6][R14.64], R19 ;  /* 0x000000130e003986 */ /* 0x0101e6000c101906 */
[--C-:B------:R-:W-:Y:S01]  /*1d90*/  IMAD.WIDE R6, R7, 0x4, R2.reuse ;  /* 0x0000000407067825 */ /* 0x100fe200078e0202 */
[----:B-----5:R0:W-:Y:S03]  /*1da0*/  @P2 STG.E desc[UR6][R24.64], R18 ;  /* 0x0000001218002986 */ /* 0x0201e6000c101906 */
[----:B------:R-:W-:Y:S01]  /*1db0*/  IMAD.WIDE R4, R5, 0x4, R2 ;  /* 0x0000000405047825 */ /* 0x000fe200078e0202 */
[----:B------:R0:W-:Y:S04]  /*1dc0*/  @P1 STG.E desc[UR6][R6.64], R17 ;  /* 0x0000001106001986 */ /* 0x0001e8000c101906 */
[----:B------:R0:W-:Y:S02]  /*1dd0*/  @P6 STG.E desc[UR6][R4.64], R16 ;  /* 0x0000001004006986 */ /* 0x0001e4000c101906 */
[----:B0-----:R-:W-:Y:S05]  /*1de0*/  @!P0 EXIT ;  /* 0x000000000000894d */ /* 0x001fea0003800000 */
[----:B0-----:R-:W0:Y:S01]  /*1df0*/  LDS R9, [R10+0x3c00] ;  /* 0x003c00000a097984 */ /* 0x001e220000000800 */
[----:B------:R-:W-:-:S05]  /*1e00*/  IMAD.HI R4, R28, 0x2aaaaaab, RZ ;  /* 0x2aaaaaab1c047827 */ /* 0x000fca00078e02ff */
[----:B------:R-:W-:-:S04]  /*1e10*/  SHF.R.U32.HI R5, RZ, 0x1f, R4 ;  /* 0x0000001fff057819 */ /* 0x000fc80000011604 */
[----:B------:R-:W-:-:S05]  /*1e20*/  LEA.HI.SX32 R5, R4, R5, 0x1c ;  /* 0x0000000504057211 */ /* 0x000fca00078fe2ff */
[----:B------:R-:W-:-:S04]  /*1e30*/  IMAD R7, R5, -0x60, R28 ;  /* 0xffffffa005077824 */ /* 0x000fc800078e021c */
[----:B------:R-:W-:-:S04]  /*1e40*/  IMAD R0, R7, 0x121, R0 ;  /* 0x0000012107007824 */ /* 0x000fc800078e0200 */
[----:B------:R-:W-:-:S04]  /*1e50*/  IMAD R5, R5, 0x36300, R0 ;  /* 0x0003630005057824 */ /* 0x000fc800078e0200 */
[----:B------:R-:W-:-:S05]  /*1e60*/  IMAD.WIDE R2, R5, 0x4, R2 ;  /* 0x0000000405027825 */ /* 0x000fca00078e0202 */
[----:B0-----:R-:W-:Y:S01]  /*1e70*/  STG.E desc[UR6][R2.64], R9 ;  /* 0x0000000902007986 */ /* 0x001fe2000c101906 */
[----:B------:R-:W-:Y:S05]  /*1e80*/  EXIT ;  /* 0x000000000000794d */ /* 0x000fea0003800000 */
.L_x_0:
[----:B------:R-:W-:-:S00]  /*1e90*/  BRA `(.L_x_0) ;  /* 0xfffffffc00fc7947 */ /* 0x000fc0000383ffff */
[----:B------:R-:W-:-:S00]  /*1ea0*/  NOP ;  /* 0x0000000000007918 */ /* 0x000fc00000000000 */
        /* <DEDUP_REMOVED lines=13> */
.L_x_1:


//--------------------- .nv.global.init           --------------------------
	.section	.nv.global.init,"aw",@progbits
.nv.global.init:
	.type		_$_str,@object
	.size		_$_str,(_$_str_$_2 - _$_str)
_$_str:
        /*0000*/ 	.byte	0x5f, 0x5f, 0x43, 0x55, 0x44, 0x41, 0x5f, 0x46, 0x54, 0x5a, 0x00
	.type		_$_str_$_2,@object
	.size		_$_str_$_2,(.L_1 - _$_str_$_2)
_$_str_$_2:
        /*000b*/ 	.byte	0x5f, 0x5f, 0x43, 0x55, 0x44, 0x41, 0x5f, 0x50, 0x52, 0x45, 0x43, 0x5f, 0x53, 0x51, 0x52, 0x54
        /*001b*/ 	.byte	0x00
.L_1:


//--------------------- .nv.shared.triton_poi_fused__native_batch_norm_legit_no_training_relu_27 --------------------------
	.section	.nv.shared.triton_poi_fused__native_batch_norm_legit_no_training_relu_27,"aw",@nobits
	.sectionflags	@""
	.align	16
	.zero		1024


//--------------------- .nv.constant0.triton_poi_fused__native_batch_norm_legit_no_training_relu_27 --------------------------
	.section	.nv.constant0.triton_poi_fused__native_batch_norm_legit_no_training_relu_27,"a",@progbits
	.sectionflags	@""
	.align	4
.nv.constant0.triton_poi_fused__native_batch_norm_legit_no_training_relu_27:
	.zero		584
